	.target	sm_90a

	.elftype	@"ET_EXEC"


//--------------------- .note.nv.tkinfo           --------------------------
	.section	.note.nv.tkinfo,"",@"SHT_NOTE"
	.sectionflags	@"SHF_NOTE_NV_TKINFO"
	.tkinfo
        /*0018*/ 	.word	0x00000002
        /*0030*/ 	.string	""
        /*0030*/ 	.string	"ptxas"
        /*0030*/ 	.string	"Cuda compilation tools, release 13.0, V13.0.88"
        /*0030*/ 	.string	"Build cuda_13.0.r13.0/compiler.36424714_0"
        /*0030*/ 	.string	"-arch sm_90a -m 64 "



//--------------------- .note.nv.cuinfo           --------------------------
	.section	.note.nv.cuinfo,"",@"SHT_NOTE"
	.sectionflags	@"SHF_NOTE_NV_CUINFO"
        /*0018*/ 	.short	0x0002
        /*001a*/ 	.short	0x005a
        /*001c*/ 	.short	0x0082
	.zero		2


//--------------------- .nv.info                  --------------------------
	.section	.nv.info,"",@"SHT_CUDA_INFO"
	.align	4


	//----- nvinfo : EIATTR_REGCOUNT
	.align		4
        /*0000*/ 	.byte	0x04, 0x2f
        /*0002*/ 	.short	(.L_15 - .L_14)
	.align		4
.L_14:
        /*0004*/ 	.word	index@(_ZN7cutlass13device_kernelINS_4gemm6kernel13GemmUniversalIN4cute5tupleIJiiiiEEENS1_10collective13CollectiveMmaINS1_34MainloopSm90TmaGmmaWarpSpecializedILi3ENS5_IJNS4_1CILi1EEESB_SB_EEENS1_35KernelTmaWarpSpecializedCooperativeEEENS5_IJNSA_ILi256EEESF_NSA_ILi128EEEEEENS_10tfloat32_tENS5_IJlSB_lEEESI_SJ_NS4_8TiledMMAINS4_8MMA_AtomIJNS4_4SM904GMMA30MMA_64x256x8_F32TF32TF32_SS_TNILNSN_7ScaleInE1ELSP_1EEEEEENS4_6LayoutINS5_IJNSA_ILi2EEESB_SB_EEENS5_IJSB_NSA_ILi0EEESV_EEEEENS5_IJNS4_10UnderscoreESY_SY_EEEEENS4_13SM90_TMA_LOADENS4_14ComposedLayoutINS4_7SwizzleILi3ELi4ELi3EEENS4_18smem_ptr_flag_bitsILi32EEENSS_INS5_IJNSA_ILi8EEENSA_ILi32EEEEEENS5_IJS18_SB_EEEEEEEvNS4_8identityES11_S1C_vS1D_EENS_8epilogue10collective6detail29Sm90TmaWarpSpecializedAdapterINS1G_15DefaultEpilogueISI_SJ_SJ_NS1F_6thread17LinearCombinationISI_Li1EffLNS1K_9ScaleType4KindE0ELNS_15FloatRoundStyleE2ESI_EENS1_15EpilogueDefaultEEEEEvvEEEEvNT_6ParamsE)
        /*0008*/ 	.word	0x000000a8


	//----- nvinfo : EIATTR_FRAME_SIZE
	.align		4
.L_15:
        /*000c*/ 	.byte	0x04, 0x11
        /*000e*/ 	.short	(.L_17 - .L_16)
	.align		4
.L_16:
        /*0010*/ 	.word	index@(_ZN7cutlass13device_kernelINS_4gemm6kernel13GemmUniversalIN4cute5tupleIJiiiiEEENS1_10collective13CollectiveMmaINS1_34MainloopSm90TmaGmmaWarpSpecializedILi3ENS5_IJNS4_1CILi1EEESB_SB_EEENS1_35KernelTmaWarpSpecializedCooperativeEEENS5_IJNSA_ILi256EEESF_NSA_ILi128EEEEEENS_10tfloat32_tENS5_IJlSB_lEEESI_SJ_NS4_8TiledMMAINS4_8MMA_AtomIJNS4_4SM904GMMA30MMA_64x256x8_F32TF32TF32_SS_TNILNSN_7ScaleInE1ELSP_1EEEEEENS4_6LayoutINS5_IJNSA_ILi2EEESB_SB_EEENS5_IJSB_NSA_ILi0EEESV_EEEEENS5_IJNS4_10UnderscoreESY_SY_EEEEENS4_13SM90_TMA_LOADENS4_14ComposedLayoutINS4_7SwizzleILi3ELi4ELi3EEENS4_18smem_ptr_flag_bitsILi32EEENSS_INS5_IJNSA_ILi8EEENSA_ILi32EEEEEENS5_IJS18_SB_EEEEEEEvNS4_8identityES11_S1C_vS1D_EENS_8epilogue10collective6detail29Sm90TmaWarpSpecializedAdapterINS1G_15DefaultEpilogueISI_SJ_SJ_NS1F_6thread17LinearCombinationISI_Li1EffLNS1K_9ScaleType4KindE0ELNS_15FloatRoundStyleE2ESI_EENS1_15EpilogueDefaultEEEEEvvEEEEvNT_6ParamsE)
        /*0014*/ 	.word	0x000017d8


	//----- nvinfo : EIATTR_MIN_STACK_SIZE
	.align		4
.L_17:
        /*0018*/ 	.byte	0x04, 0x12
        /*001a*/ 	.short	(.L_19 - .L_18)
	.align		4
.L_18:
        /*001c*/ 	.word	index@(_ZN7cutlass13device_kernelINS_4gemm6kernel13GemmUniversalIN4cute5tupleIJiiiiEEENS1_10collective13CollectiveMmaINS1_34MainloopSm90TmaGmmaWarpSpecializedILi3ENS5_IJNS4_1CILi1EEESB_SB_EEENS1_35KernelTmaWarpSpecializedCooperativeEEENS5_IJNSA_ILi256EEESF_NSA_ILi128EEEEEENS_10tfloat32_tENS5_IJlSB_lEEESI_SJ_NS4_8TiledMMAINS4_8MMA_AtomIJNS4_4SM904GMMA30MMA_64x256x8_F32TF32TF32_SS_TNILNSN_7ScaleInE1ELSP_1EEEEEENS4_6LayoutINS5_IJNSA_ILi2EEESB_SB_EEENS5_IJSB_NSA_ILi0EEESV_EEEEENS5_IJNS4_10UnderscoreESY_SY_EEEEENS4_13SM90_TMA_LOADENS4_14ComposedLayoutINS4_7SwizzleILi3ELi4ELi3EEENS4_18smem_ptr_flag_bitsILi32EEENSS_INS5_IJNSA_ILi8EEENSA_ILi32EEEEEENS5_IJS18_SB_EEEEEEEvNS4_8identityES11_S1C_vS1D_EENS_8epilogue10collective6detail29Sm90TmaWarpSpecializedAdapterINS1G_15DefaultEpilogueISI_SJ_SJ_NS1F_6thread17LinearCombinationISI_Li1EffLNS1K_9ScaleType4KindE0ELNS_15FloatRoundStyleE2ESI_EENS1_15EpilogueDefaultEEEEEvvEEEEvNT_6ParamsE)
        /*0020*/ 	.word	0x000017d8
.L_19:


//--------------------- .nv.compat                --------------------------
	.section	.nv.compat,"",@"SHT_CUDA_COMPAT_INFO"
	.align	4
        /*0000*/ 	.byte	0x02, 0x09, 0x01, 0x00, 0x02, 0x02, 0x04, 0x00, 0x02, 0x05, 0x05, 0x00, 0x03, 0x07, 0x01, 0x01
        /*0010*/ 	.byte	0x02, 0x03, 0x01, 0x00, 0x02, 0x06, 0x01, 0x00, 0x04, 0x0b, 0x08, 0x00, 0x00, 0x00, 0x00, 0x00
        /*0020*/ 	.byte	0x00, 0x00, 0x00, 0x00


//--------------------- .nv.info._ZN7cutlass13device_kernelINS_4gemm6kernel13GemmUniversalIN4cute5tupleIJiiiiEEENS1_10collective13CollectiveMmaINS1_34MainloopSm90TmaGmmaWarpSpecializedILi3ENS5_IJNS4_1CILi1EEESB_SB_EEENS1_35KernelTmaWarpSpecializedCooperativeEEENS5_IJNSA_ILi256EEESF_NSA_ILi128EEEEEENS_10tfloat32_tENS5_IJlSB_lEEESI_SJ_NS4_8TiledMMAINS4_8MMA_AtomIJNS4_4SM904GMMA30MMA_64x256x8_F32TF32TF32_SS_TNILNSN_7ScaleInE1ELSP_1EEEEEENS4_6LayoutINS5_IJNSA_ILi2EEESB_SB_EEENS5_IJSB_NSA_ILi0EEESV_EEEEENS5_IJNS4_10UnderscoreESY_SY_EEEEENS4_13SM90_TMA_LOADENS4_14ComposedLayoutINS4_7SwizzleILi3ELi4ELi3EEENS4_18smem_ptr_flag_bitsILi32EEENSS_INS5_IJNSA_ILi8EEENSA_ILi32EEEEEENS5_IJS18_SB_EEEEEEEvNS4_8identityES11_S1C_vS1D_EENS_8epilogue10collective6detail29Sm90TmaWarpSpecializedAdapterINS1G_15DefaultEpilogueISI_SJ_SJ_NS1F_6thread17LinearCombinationISI_Li1EffLNS1K_9ScaleType4KindE0ELNS_15FloatRoundStyleE2ESI_EENS1_15EpilogueDefaultEEEEEvvEEEEvNT_6ParamsE --------------------------
	.section	.nv.info._ZN7cutlass13device_kernelINS_4gemm6kernel13GemmUniversalIN4cute5tupleIJiiiiEEENS1_10collective13CollectiveMmaINS1_34MainloopSm90TmaGmmaWarpSpecializedILi3ENS5_IJNS4_1CILi1EEESB_SB_EEENS1_35KernelTmaWarpSpecializedCooperativeEEENS5_IJNSA_ILi256EEESF_NSA_ILi128EEEEEENS_10tfloat32_tENS5_IJlSB_lEEESI_SJ_NS4_8TiledMMAINS4_8MMA_AtomIJNS4_4SM904GMMA30MMA_64x256x8_F32TF32TF32_SS_TNILNSN_7ScaleInE1ELSP_1EEEEEENS4_6LayoutINS5_IJNSA_ILi2EEESB_SB_EEENS5_IJSB_NSA_ILi0EEESV_EEEEENS5_IJNS4_10UnderscoreESY_SY_EEEEENS4_13SM90_TMA_LOADENS4_14ComposedLayoutINS4_7SwizzleILi3ELi4ELi3EEENS4_18smem_ptr_flag_bitsILi32EEENSS_INS5_IJNSA_ILi8EEENSA_ILi32EEEEEENS5_IJS18_SB_EEEEEEEvNS4_8identityES11_S1C_vS1D_EENS_8epilogue10collective6detail29Sm90TmaWarpSpecializedAdapterINS1G_15DefaultEpilogueISI_SJ_SJ_NS1F_6thread17LinearCombinationISI_Li1EffLNS1K_9ScaleType4KindE0ELNS_15FloatRoundStyleE2ESI_EENS1_15EpilogueDefaultEEEEEvvEEEEvNT_6ParamsE,"",@"SHT_CUDA_INFO"
	.sectionflags	@""
	.align	4


	//----- nvinfo : EIATTR_CUDA_API_VERSION
	.align		4
        /*0000*/ 	.byte	0x04, 0x37
        /*0002*/ 	.short	(.L_21 - .L_20)
.L_20:
        /*0004*/ 	.word	0x00000082


	//----- nvinfo : EIATTR_KPARAM_INFO
	.align		4
.L_21:
        /*0008*/ 	.byte	0x04, 0x17
        /*000a*/ 	.short	(.L_23 - .L_22)
.L_22:
        /*000c*/ 	.word	0x00000000
        /*0010*/ 	.short	0x0000
        /*0012*/ 	.short	0x0070
        /*0014*/ 	.byte	0x00, 0xf0, 0x01, 0x10


	//----- nvinfo : EIATTR_SPARSE_MMA_MASK
	.align		4
.L_23:
        /*0018*/ 	.byte	0x03, 0x50
        /*001a*/ 	.short	0x0000


	//----- nvinfo : EIATTR_MAXREG_COUNT
	.align		4
        /*001c*/ 	.byte	0x03, 0x1b
        /*001e*/ 	.short	0x00a8


	//----- nvinfo : EIATTR_NUM_BARRIERS
	.align		4
        /*0020*/ 	.byte	0x02, 0x4c
        /*0022*/ 	.byte	0x01
	.zero		1


	//----- nvinfo : EIATTR_EXTERNS
	.align		4
        /*0024*/ 	.byte	0x04, 0x0f
        /*0026*/ 	.short	(.L_25 - .L_24)


	//   ....[0]....
	.align		4
.L_24:
        /*0028*/ 	.word	index@(__assertfail)


	//----- nvinfo : EIATTR_ANNOTATIONS
	.align		4
.L_25:
        /*002c*/ 	.byte	0x04, 0x55
        /*002e*/ 	.short	(.L_27 - .L_26)


	//   ....[0]....
.L_26:
        /*0030*/ 	.word	0x00000001
        /*0034*/ 	.byte	0x80, 0x06, 0x00, 0x00, 0x01, 0x00, 0x00, 0x00, 0x80, 0x14, 0x00, 0x00, 0x01, 0x00, 0x00, 0x00
        /* <DEDUP_REMOVED lines=2721> */
        /*aa54*/ 	.byte	0x90, 0x24, 0x03, 0x00, 0x01, 0x00, 0x00, 0x00, 0x20, 0x26, 0x03, 0x00


	//----- nvinfo : EIATTR_MERCURY_ISA_VERSION
	.align		4
.L_27:
        /*aa60*/ 	.byte	0x03, 0x5f
        /*aa62*/ 	.short	0x0101


	//----- nvinfo : EIATTR_INT_WARP_WIDE_INSTR_OFFSETS
	.align		4
        /*aa64*/ 	.byte	0x04, 0x31
        /*aa66*/ 	.short	(.L_29 - .L_28)


	//   ....[0]....
.L_28:
        /*aa68*/ 	.word	0x000004e0


	//   ....[1]....
        /*aa6c*/ 	.word	0x000004f0


	//   ....[2]....
        /*aa70*/ 	.word	0x00000580


	//----- nvinfo : EIATTR_COOP_GROUP_MASK_REGIDS
	.align		4
.L_29:
        /*aa74*/ 	.byte	0x04, 0x29
        /*aa76*/ 	.short	(.L_31 - .L_30)


	//   ....[0]....
.L_30:
        /*aa78*/ 	.word	0xffffffff


	//   ....[1]....
        /*aa7c*/ 	.word	0xffffffff


	//   ....[2]....
        /*aa80*/ 	.word	0xffffffff


	//   ....[3]....
        /*aa84*/ 	.word	0xffffffff


	//   ....[4]....
        /*aa88*/ 	.word	0xffffffff


	//----- nvinfo : EIATTR_COOP_GROUP_INSTR_OFFSETS
	.align		4
.L_31:
        /*aa8c*/ 	.byte	0x04, 0x28
        /*aa8e*/ 	.short	(.L_33 - .L_32)


	//   ....[0]....
.L_32:
        /*aa90*/ 	.word	0x00000070


	//   ....[1]....
        /*aa94*/ 	.word	0x00000080


	//   ....[2]....
        /*aa98*/ 	.word	0x000001a0


	//   ....[3]....
        /*aa9c*/ 	.word	0x00000390


	//   ....[4]....
        /*aaa0*/ 	.word	0x00001140


	//----- nvinfo : EIATTR_REG_RECONFIG
	.align		4
.L_33:
        /*aaa4*/ 	.byte	0x01, 0x54
	.zero		2


	//----- nvinfo : EIATTR_SYSCALL_OFFSETS
	.align		4
        /*aaa8*/ 	.byte	0x04, 0x46
        /*aaaa*/ 	.short	(.L_35 - .L_34)


	//   ....[0]....
.L_34:
        /*aaac*/ 	.word	0x000012f0


	//----- nvinfo : EIATTR_MBARRIER_INSTR_OFFSETS
	.align		4
.L_35:
        /*aab0*/ 	.byte	0x04, 0x39
        /*aab2*/ 	.short	(.L_37 - .L_36)


	//   ....[0]....
.L_36:
        /*aab4*/ 	.word	0x00000320
        /*aab8*/ 	.word	0x000000ff
        /*aabc*/ 	.word	0x00000000
        /*aac0*/ 	.short	0x0100
        /*aac2*/ 	.byte	0x08
	.zero		1


	//   ....[1]....
        /*aac4*/ 	.word	0x00000330
        /*aac8*/ 	.word	0x000000ff
        /*aacc*/ 	.word	0x00000018
        /*aad0*/ 	.short	0x0100
        /*aad2*/ 	.byte	0x08
	.zero		1


	//   ....[2]....
        /*aad4*/ 	.word	0x00000340
        /*aad8*/ 	.word	0x000000ff
        /*aadc*/ 	.word	0x00000008
        /*aae0*/ 	.short	0x0100
        /*aae2*/ 	.byte	0x08
	.zero		1


	//   ....[3]....
        /*aae4*/ 	.word	0x00000350
        /*aae8*/ 	.word	0x000000ff
        /*aaec*/ 	.word	0x00000020
        /*aaf0*/ 	.short	0x0100
        /*aaf2*/ 	.byte	0x08
	.zero		1


	//   ....[4]....
        /*aaf4*/ 	.word	0x00000360
        /*aaf8*/ 	.word	0x000000ff
        /*aafc*/ 	.word	0x00000010
        /*ab00*/ 	.short	0x0100
        /*ab02*/ 	.byte	0x08
	.zero		1


	//   ....[5]....
        /*ab04*/ 	.word	0x00000370
        /*ab08*/ 	.word	0x000000ff
        /*ab0c*/ 	.word	0x00000028
        /*ab10*/ 	.short	0x0100
        /*ab12*/ 	.byte	0x08
	.zero		1


	//   ....[6]....
        /*ab14*/ 	.word	0x000005f0
        /*ab18*/ 	.word	0x000000ff
        /*ab1c*/ 	.word	0x00000040
        /*ab20*/ 	.short	0x0100
        /*ab22*/ 	.byte	0x10
	.zero		1


	//   ....[7]....
        /*ab24*/ 	.word	0x00000690
        /*ab28*/ 	.word	0x000000ff
        /*ab2c*/ 	.word	0x00000048
        /*ab30*/ 	.short	0x0100
        /*ab32*/ 	.byte	0x10
	.zero		1


	//   ....[8]....
        /*ab34*/ 	.word	0x00001390
        /*ab38*/ 	.word	0x00000003
        /*ab3c*/ 	.word	0x00000000
        /*ab40*/ 	.short	0x010a
        /*ab42*/ 	.byte	0x3f
	.zero		1


	//   ....[9]....
        /*ab44*/ 	.word	0x000013d0
        /*ab48*/ 	.word	0x00000003
        /*ab4c*/ 	.word	0x00000000
        /*ab50*/ 	.short	0x010a
        /*ab52*/ 	.byte	0x3f
	.zero		1


	//   ....[10]....
        /*ab54*/ 	.word	0x00010980
        /*ab58*/ 	.word	0x000000ff
        /*ab5c*/ 	.word	0x00000000
        /*ab60*/ 	.short	0x010a
        /*ab62*/ 	.byte	0x0a
	.zero		1


	//   ....[11]....
        /*ab64*/ 	.word	0x000109c0
        /*ab68*/ 	.word	0x000000ff
        /*ab6c*/ 	.word	0x00000000
        /*ab70*/ 	.short	0x010a
        /*ab72*/ 	.byte	0x0a
	.zero		1


	//   ....[12]....
        /*ab74*/ 	.word	0x00020a30
        /*ab78*/ 	.word	0x000000ff
        /*ab7c*/ 	.word	0x00000000
        /*ab80*/ 	.short	0x0101
        /*ab82*/ 	.byte	0x08
	.zero		1


	//   ....[13]....
        /*ab84*/ 	.word	0x00020c40
        /*ab88*/ 	.word	0x000000ff
        /*ab8c*/ 	.word	0x00000000
        /*ab90*/ 	.short	0x0101
        /*ab92*/ 	.byte	0x06
	.zero		1


	//   ....[14]....
        /*ab94*/ 	.word	0x00031ff0
        /*ab98*/ 	.word	0x0000000e
        /*ab9c*/ 	.word	0x00000018
        /*aba0*/ 	.short	0x010a
        /*aba2*/ 	.byte	0x3f
	.zero		1


	//   ....[15]....
        /*aba4*/ 	.word	0x00032540
        /*aba8*/ 	.word	0x00000002
        /*abac*/ 	.word	0x00000048
        /*abb0*/ 	.short	0x0101
        /*abb2*/ 	.byte	0x3f
	.zero		1


	//   ....[16]....
        /*abb4*/ 	.word	0x00032d30
        /*abb8*/ 	.word	0x00000004
        /*abbc*/ 	.word	0x00000000
        /*abc0*/ 	.short	0x010a
        /*abc2*/ 	.byte	0x3f
	.zero		1


	//   ....[17]....
        /*abc4*/ 	.word	0x00032dc0
        /*abc8*/ 	.word	0x00000003
        /*abcc*/ 	.word	0x00000000
        /*abd0*/ 	.short	0x010a
        /*abd2*/ 	.byte	0x3f
	.zero		1


	//   ....[18]....
        /*abd4*/ 	.word	0x00032e50
        /*abd8*/ 	.word	0x00000003
        /*abdc*/ 	.word	0x00000000
        /*abe0*/ 	.short	0x010a
        /*abe2*/ 	.byte	0x3f
	.zero		1


	//   ....[19]....
        /*abe4*/ 	.word	0x00032eb0
        /*abe8*/ 	.word	0x00000003
        /*abec*/ 	.word	0x00000000
        /*abf0*/ 	.short	0x010a
        /*abf2*/ 	.byte	0x3f
	.zero		1


	//   ....[20]....
        /*abf4*/ 	.word	0x00032f10
        /*abf8*/ 	.word	0x00000004
        /*abfc*/ 	.word	0x00000000
        /*ac00*/ 	.short	0x010a
        /*ac02*/ 	.byte	0x3f
	.zero		1


	//   ....[21]....
        /*ac04*/ 	.word	0x00032fe0
        /*ac08*/ 	.word	0x0000000e
        /*ac0c*/ 	.word	0x00000018
        /*ac10*/ 	.short	0x010a
        /*ac12*/ 	.byte	0x3f
	.zero		1


	//   ....[22]....
        /*ac14*/ 	.word	0x000330b0
        /*ac18*/ 	.word	0x00000004
        /*ac1c*/ 	.word	0x00000000
        /*ac20*/ 	.short	0x010a
        /*ac22*/ 	.byte	0x3f
	.zero		1


	//   ....[23]....
        /*ac24*/ 	.word	0x00033100
        /*ac28*/ 	.word	0x00000003
        /*ac2c*/ 	.word	0x00000000
        /*ac30*/ 	.short	0x010a
        /*ac32*/ 	.byte	0x3f
	.zero		1


	//----- nvinfo : EIATTR_NUM_MBARRIERS
	.align		4
.L_37:
        /*ac34*/ 	.byte	0x03, 0x38
        /*ac36*/ 	.short	0x0008


	//----- nvinfo : EIATTR_EXIT_INSTR_OFFSETS
	.align		4
        /*ac38*/ 	.byte	0x04, 0x1c
        /*ac3a*/ 	.short	(.L_39 - .L_38)


	//   ....[0]....
.L_38:
        /*ac3c*/ 	.word	0x000006f0


	//   ....[1]....
        /*ac40*/ 	.word	0x00001060


	//   ....[2]....
        /*ac44*/ 	.word	0x00031580


	//   ....[3]....
        /*ac48*/ 	.word	0x00031c80


	//   ....[4]....
        /*ac4c*/ 	.word	0x00032ea0


	//----- nvinfo : EIATTR_MAX_THREADS
	.align		4
.L_39:
        /*ac50*/ 	.byte	0x04, 0x05
        /*ac52*/ 	.short	(.L_41 - .L_40)
.L_40:
        /*ac54*/ 	.word	0x00000180
        /*ac58*/ 	.word	0x00000001
        /*ac5c*/ 	.word	0x00000001


	//----- nvinfo : EIATTR_CRS_STACK_SIZE
	.align		4
.L_41:
        /*ac60*/ 	.byte	0x04, 0x1e
        /*ac62*/ 	.short	(.L_43 - .L_42)
.L_42:
        /*ac64*/ 	.word	0x00000000


	//----- nvinfo : EIATTR_CBANK_PARAM_SIZE
	.align		4
.L_43:
        /*ac68*/ 	.byte	0x03, 0x19
        /*ac6a*/ 	.short	0x0470


	//----- nvinfo : EIATTR_PARAM_CBANK
	.align		4
        /*ac6c*/ 	.byte	0x04, 0x0a
        /*ac6e*/ 	.short	(.L_45 - .L_44)
	.align		4
.L_44:
        /*ac70*/ 	.word	index@(.nv.constant0._ZN7cutlass13device_kernelINS_4gemm6kernel13GemmUniversalIN4cute5tupleIJiiiiEEENS1_10collective13CollectiveMmaINS1_34MainloopSm90TmaGmmaWarpSpecializedILi3ENS5_IJNS4_1CILi1EEESB_SB_EEENS1_35KernelTmaWarpSpecializedCooperativeEEENS5_IJNSA_ILi256EEESF_NSA_ILi128EEEEEENS_10tfloat32_tENS5_IJlSB_lEEESI_SJ_NS4_8TiledMMAINS4_8MMA_AtomIJNS4_4SM904GMMA30MMA_64x256x8_F32TF32TF32_SS_TNILNSN_7ScaleInE1ELSP_1EEEEEENS4_6LayoutINS5_IJNSA_ILi2EEESB_SB_EEENS5_IJSB_NSA_ILi0EEESV_EEEEENS5_IJNS4_10UnderscoreESY_SY_EEEEENS4_13SM90_TMA_LOADENS4_14ComposedLayoutINS4_7SwizzleILi3ELi4ELi3EEENS4_18smem_ptr_flag_bitsILi32EEENSS_INS5_IJNSA_ILi8EEENSA_ILi32EEEEEENS5_IJS18_SB_EEEEEEEvNS4_8identityES11_S1C_vS1D_EENS_8epilogue10collective6detail29Sm90TmaWarpSpecializedAdapterINS1G_15DefaultEpilogueISI_SJ_SJ_NS1F_6thread17LinearCombinationISI_Li1EffLNS1K_9ScaleType4KindE0ELNS_15FloatRoundStyleE2ESI_EENS1_15EpilogueDefaultEEEEEvvEEEEvNT_6ParamsE)
        /*ac74*/ 	.short	0x0210
        /*ac76*/ 	.short	0x0470


	//----- nvinfo : EIATTR_SW_WAR
	.align		4
.L_45:
        /*ac78*/ 	.byte	0x04, 0x36
        /*ac7a*/ 	.short	(.L_47 - .L_46)
.L_46:
        /*ac7c*/ 	.word	0x00000008
.L_47:


//--------------------- .nv.callgraph             --------------------------
	.section	.nv.callgraph,"",@"SHT_CUDA_CALLGRAPH"
	.align	4
	.sectionentsize	8
	.align		4
        /*0000*/ 	.word	0x00000000
	.align		4
        /*0004*/ 	.word	0xffffffff
	.align		4
        /*0008*/ 	.word	index@(_ZN7cutlass13device_kernelINS_4gemm6kernel13GemmUniversalIN4cute5tupleIJiiiiEEENS1_10collective13CollectiveMmaINS1_34MainloopSm90TmaGmmaWarpSpecializedILi3ENS5_IJNS4_1CILi1EEESB_SB_EEENS1_35KernelTmaWarpSpecializedCooperativeEEENS5_IJNSA_ILi256EEESF_NSA_ILi128EEEEEENS_10tfloat32_tENS5_IJlSB_lEEESI_SJ_NS4_8TiledMMAINS4_8MMA_AtomIJNS4_4SM904GMMA30MMA_64x256x8_F32TF32TF32_SS_TNILNSN_7ScaleInE1ELSP_1EEEEEENS4_6LayoutINS5_IJNSA_ILi2EEESB_SB_EEENS5_IJSB_NSA_ILi0EEESV_EEEEENS5_IJNS4_10UnderscoreESY_SY_EEEEENS4_13SM90_TMA_LOADENS4_14ComposedLayoutINS4_7SwizzleILi3ELi4ELi3EEENS4_18smem_ptr_flag_bitsILi32EEENSS_INS5_IJNSA_ILi8EEENSA_ILi32EEEEEENS5_IJS18_SB_EEEEEEEvNS4_8identityES11_S1C_vS1D_EENS_8epilogue10collective6detail29Sm90TmaWarpSpecializedAdapterINS1G_15DefaultEpilogueISI_SJ_SJ_NS1F_6thread17LinearCombinationISI_Li1EffLNS1K_9ScaleType4KindE0ELNS_15FloatRoundStyleE2ESI_EENS1_15EpilogueDefaultEEEEEvvEEEEvNT_6ParamsE)
	.align		4
        /*000c*/ 	.word	index@(__assertfail)
	.align		4
        /*0010*/ 	.word	0x00000000
	.align		4
        /*0014*/ 	.word	0xfffffffe
	.align		4
        /*0018*/ 	.word	0x00000000
	.align		4
        /*001c*/ 	.word	0xfffffffd
	.align		4
        /*0020*/ 	.word	0x00000000
	.align		4
        /*0024*/ 	.word	0xfffffffc


//--------------------- .nv.constant4             --------------------------
	.section	.nv.constant4,"a",@progbits
	.align	8
	.align		8
.nv.constant4:
        /*0000*/ 	.dword	__assertfail
	.align		8
        /*0008*/ 	.dword	__unnamed_1
	.align		8
        /*0010*/ 	.dword	_ZN40_INTERNAL_471aa1c4_4_k_cu_a6078dd9_135094cuda3std3__45__cpo5beginE
	.align		8
        /*0018*/ 	.dword	_ZN40_INTERNAL_471aa1c4_4_k_cu_a6078dd9_135094cuda3std3__45__cpo3endE
	.align		8
        /*0020*/ 	.dword	_ZN40_INTERNAL_471aa1c4_4_k_cu_a6078dd9_135094cuda3std3__45__cpo6cbeginE
	.align		8
        /*0028*/ 	.dword	_ZN40_INTERNAL_471aa1c4_4_k_cu_a6078dd9_135094cuda3std3__45__cpo4cendE
	.align		8
        /*0030*/ 	.dword	_ZN40_INTERNAL_471aa1c4_4_k_cu_a6078dd9_135094cuda3std3__442_GLOBAL__N__471aa1c4_4_k_cu_a6078dd9_135096ignoreE
	.align		8
        /*0038*/ 	.dword	_ZN40_INTERNAL_471aa1c4_4_k_cu_a6078dd9_135094cuda3std3__419piecewise_constructE
	.align		8
        /*0040*/ 	.dword	_ZN40_INTERNAL_471aa1c4_4_k_cu_a6078dd9_135094cuda3std3__48in_placeE
	.align		8
        /*0048*/ 	.dword	_ZN40_INTERNAL_471aa1c4_4_k_cu_a6078dd9_135094cuda3std6ranges3__45__cpo4swapE
	.align		8
        /*0050*/ 	.dword	_ZN40_INTERNAL_471aa1c4_4_k_cu_a6078dd9_135094cuda3std6ranges3__45__cpo9iter_moveE
	.align		8
        /*0058*/ 	.dword	_ZN40_INTERNAL_471aa1c4_4_k_cu_a6078dd9_135094cute7productE
	.align		8
        /*0060*/ 	.dword	_ZN40_INTERNAL_471aa1c4_4_k_cu_a6078dd9_135094cute1_E
	.align		8
        /*0068*/ 	.dword	$str$22
	.align		8
        /*0070*/ 	.dword	$str$23


//--------------------- .text._ZN7cutlass13device_kernelINS_4gemm6kernel13GemmUniversalIN4cute5tupleIJiiiiEEENS1_10collective13CollectiveMmaINS1_34MainloopSm90TmaGmmaWarpSpecializedILi3ENS5_IJNS4_1CILi1EEESB_SB_EEENS1_35KernelTmaWarpSpecializedCooperativeEEENS5_IJNSA_ILi256EEESF_NSA_ILi128EEEEEENS_10tfloat32_tENS5_IJlSB_lEEESI_SJ_NS4_8TiledMMAINS4_8MMA_AtomIJNS4_4SM904GMMA30MMA_64x256x8_F32TF32TF32_SS_TNILNSN_7ScaleInE1ELSP_1EEEEEENS4_6LayoutINS5_IJNSA_ILi2EEESB_SB_EEENS5_IJSB_NSA_ILi0EEESV_EEEEENS5_IJNS4_10UnderscoreESY_SY_EEEEENS4_13SM90_TMA_LOADENS4_14ComposedLayoutINS4_7SwizzleILi3ELi4ELi3EEENS4_18smem_ptr_flag_bitsILi32EEENSS_INS5_IJNSA_ILi8EEENSA_ILi32EEEEEENS5_IJS18_SB_EEEEEEEvNS4_8identityES11_S1C_vS1D_EENS_8epilogue10collective6detail29Sm90TmaWarpSpecializedAdapterINS1G_15DefaultEpilogueISI_SJ_SJ_NS1F_6thread17LinearCombinationISI_Li1EffLNS1K_9ScaleType4KindE0ELNS_15FloatRoundStyleE2ESI_EENS1_15EpilogueDefaultEEEEEvvEEEEvNT_6ParamsE --------------------------
	.section	.text._ZN7cutlass13device_kernelINS_4gemm6kernel13GemmUniversalIN4cute5tupleIJiiiiEEENS1_10collective13CollectiveMmaINS1_34MainloopSm90TmaGmmaWarpSpecializedILi3ENS5_IJNS4_1CILi1EEESB_SB_EEENS1_35KernelTmaWarpSpecializedCooperativeEEENS5_IJNSA_ILi256EEESF_NSA_ILi128EEEEEENS_10tfloat32_tENS5_IJlSB_lEEESI_SJ_NS4_8TiledMMAINS4_8MMA_AtomIJNS4_4SM904GMMA30MMA_64x256x8_F32TF32TF32_SS_TNILNSN_7ScaleInE1ELSP_1EEEEEENS4_6LayoutINS5_IJNSA_ILi2EEESB_SB_EEENS5_IJSB_NSA_ILi0EEESV_EEEEENS5_IJNS4_10UnderscoreESY_SY_EEEEENS4_13SM90_TMA_LOADENS4_14ComposedLayoutINS4_7SwizzleILi3ELi4ELi3EEENS4_18smem_ptr_flag_bitsILi32EEENSS_INS5_IJNSA_ILi8EEENSA_ILi32EEEEEENS5_IJS18_SB_EEEEEEEvNS4_8identityES11_S1C_vS1D_EENS_8epilogue10collective6detail29Sm90TmaWarpSpecializedAdapterINS1G_15DefaultEpilogueISI_SJ_SJ_NS1F_6thread17LinearCombinationISI_Li1EffLNS1K_9ScaleType4KindE0ELNS_15FloatRoundStyleE2ESI_EENS1_15EpilogueDefaultEEEEEvvEEEEvNT_6ParamsE,"ax",@progbits
	.align	128
.text._ZN7cutlass13device_kernelINS_4gemm6kernel13GemmUniversalIN4cute5tupleIJiiiiEEENS1_10collective13CollectiveMmaINS1_34MainloopSm90TmaGmmaWarpSpecializedILi3ENS5_IJNS4_1CILi1EEESB_SB_EEENS1_35KernelTmaWarpSpecializedCooperativeEEENS5_IJNSA_ILi256EEESF_NSA_ILi128EEEEEENS_10tfloat32_tENS5_IJlSB_lEEESI_SJ_NS4_8TiledMMAINS4_8MMA_AtomIJNS4_4SM904GMMA30MMA_64x256x8_F32TF32TF32_SS_TNILNSN_7ScaleInE1ELSP_1EEEEEENS4_6LayoutINS5_IJNSA_ILi2EEESB_SB_EEENS5_IJSB_NSA_ILi0EEESV_EEEEENS5_IJNS4_10UnderscoreESY_SY_EEEEENS4_13SM90_TMA_LOADENS4_14ComposedLayoutINS4_7SwizzleILi3ELi4ELi3EEENS4_18smem_ptr_flag_bitsILi32EEENSS_INS5_IJNSA_ILi8EEENSA_ILi32EEEEEENS5_IJS18_SB_EEEEEEEvNS4_8identityES11_S1C_vS1D_EENS_8epilogue10collective6detail29Sm90TmaWarpSpecializedAdapterINS1G_15DefaultEpilogueISI_SJ_SJ_NS1F_6thread17LinearCombinationISI_Li1EffLNS1K_9ScaleType4KindE0ELNS_15FloatRoundStyleE2ESI_EENS1_15EpilogueDefaultEEEEEvvEEEEvNT_6ParamsE:
        .type           _ZN7cutlass13device_kernelINS_4gemm6kernel13GemmUniversalIN4cute5tupleIJiiiiEEENS1_10collective13CollectiveMmaINS1_34MainloopSm90TmaGmmaWarpSpecializedILi3ENS5_IJNS4_1CILi1EEESB_SB_EEENS1_35KernelTmaWarpSpecializedCooperativeEEENS5_IJNSA_ILi256EEESF_NSA_ILi128EEEEEENS_10tfloat32_tENS5_IJlSB_lEEESI_SJ_NS4_8TiledMMAINS4_8MMA_AtomIJNS4_4SM904GMMA30MMA_64x256x8_F32TF32TF32_SS_TNILNSN_7ScaleInE1ELSP_1EEEEEENS4_6LayoutINS5_IJNSA_ILi2EEESB_SB_EEENS5_IJSB_NSA_ILi0EEESV_EEEEENS5_IJNS4_10UnderscoreESY_SY_EEEEENS4_13SM90_TMA_LOADENS4_14ComposedLayoutINS4_7SwizzleILi3ELi4ELi3EEENS4_18smem_ptr_flag_bitsILi32EEENSS_INS5_IJNSA_ILi8EEENSA_ILi32EEEEEENS5_IJS18_SB_EEEEEEEvNS4_8identityES11_S1C_vS1D_EENS_8epilogue10collective6detail29Sm90TmaWarpSpecializedAdapterINS1G_15DefaultEpilogueISI_SJ_SJ_NS1F_6thread17LinearCombinationISI_Li1EffLNS1K_9ScaleType4KindE0ELNS_15FloatRoundStyleE2ESI_EENS1_15EpilogueDefaultEEEEEvvEEEEvNT_6ParamsE,@function
        .size           _ZN7cutlass13device_kernelINS_4gemm6kernel13GemmUniversalIN4cute5tupleIJiiiiEEENS1_10collective13CollectiveMmaINS1_34MainloopSm90TmaGmmaWarpSpecializedILi3ENS5_IJNS4_1CILi1EEESB_SB_EEENS1_35KernelTmaWarpSpecializedCooperativeEEENS5_IJNSA_ILi256EEESF_NSA_ILi128EEEEEENS_10tfloat32_tENS5_IJlSB_lEEESI_SJ_NS4_8TiledMMAINS4_8MMA_AtomIJNS4_4SM904GMMA30MMA_64x256x8_F32TF32TF32_SS_TNILNSN_7ScaleInE1ELSP_1EEEEEENS4_6LayoutINS5_IJNSA_ILi2EEESB_SB_EEENS5_IJSB_NSA_ILi0EEESV_EEEEENS5_IJNS4_10UnderscoreESY_SY_EEEEENS4_13SM90_TMA_LOADENS4_14ComposedLayoutINS4_7SwizzleILi3ELi4ELi3EEENS4_18smem_ptr_flag_bitsILi32EEENSS_INS5_IJNSA_ILi8EEENSA_ILi32EEEEEENS5_IJS18_SB_EEEEEEEvNS4_8identityES11_S1C_vS1D_EENS_8epilogue10collective6detail29Sm90TmaWarpSpecializedAdapterINS1G_15DefaultEpilogueISI_SJ_SJ_NS1F_6thread17LinearCombinationISI_Li1EffLNS1K_9ScaleType4KindE0ELNS_15FloatRoundStyleE2ESI_EENS1_15EpilogueDefaultEEEEEvvEEEEvNT_6ParamsE,(.L_x_574 - _ZN7cutlass13device_kernelINS_4gemm6kernel13GemmUniversalIN4cute5tupleIJiiiiEEENS1_10collective13CollectiveMmaINS1_34MainloopSm90TmaGmmaWarpSpecializedILi3ENS5_IJNS4_1CILi1EEESB_SB_EEENS1_35KernelTmaWarpSpecializedCooperativeEEENS5_IJNSA_ILi256EEESF_NSA_ILi128EEEEEENS_10tfloat32_tENS5_IJlSB_lEEESI_SJ_NS4_8TiledMMAINS4_8MMA_AtomIJNS4_4SM904GMMA30MMA_64x256x8_F32TF32TF32_SS_TNILNSN_7ScaleInE1ELSP_1EEEEEENS4_6LayoutINS5_IJNSA_ILi2EEESB_SB_EEENS5_IJSB_NSA_ILi0EEESV_EEEEENS5_IJNS4_10UnderscoreESY_SY_EEEEENS4_13SM90_TMA_LOADENS4_14ComposedLayoutINS4_7SwizzleILi3ELi4ELi3EEENS4_18smem_ptr_flag_bitsILi32EEENSS_INS5_IJNSA_ILi8EEENSA_ILi32EEEEEENS5_IJS18_SB_EEEEEEEvNS4_8identityES11_S1C_vS1D_EENS_8epilogue10collective6detail29Sm90TmaWarpSpecializedAdapterINS1G_15DefaultEpilogueISI_SJ_SJ_NS1F_6thread17LinearCombinationISI_Li1EffLNS1K_9ScaleType4KindE0ELNS_15FloatRoundStyleE2ESI_EENS1_15EpilogueDefaultEEEEEvvEEEEvNT_6ParamsE)
        .other          _ZN7cutlass13device_kernelINS_4gemm6kernel13GemmUniversalIN4cute5tupleIJiiiiEEENS1_10collective13CollectiveMmaINS1_34MainloopSm90TmaGmmaWarpSpecializedILi3ENS5_IJNS4_1CILi1EEESB_SB_EEENS1_35KernelTmaWarpSpecializedCooperativeEEENS5_IJNSA_ILi256EEESF_NSA_ILi128EEEEEENS_10tfloat32_tENS5_IJlSB_lEEESI_SJ_NS4_8TiledMMAINS4_8MMA_AtomIJNS4_4SM904GMMA30MMA_64x256x8_F32TF32TF32_SS_TNILNSN_7ScaleInE1ELSP_1EEEEEENS4_6LayoutINS5_IJNSA_ILi2EEESB_SB_EEENS5_IJSB_NSA_ILi0EEESV_EEEEENS5_IJNS4_10UnderscoreESY_SY_EEEEENS4_13SM90_TMA_LOADENS4_14ComposedLayoutINS4_7SwizzleILi3ELi4ELi3EEENS4_18smem_ptr_flag_bitsILi32EEENSS_INS5_IJNSA_ILi8EEENSA_ILi32EEEEEENS5_IJS18_SB_EEEEEEEvNS4_8identityES11_S1C_vS1D_EENS_8epilogue10collective6detail29Sm90TmaWarpSpecializedAdapterINS1G_15DefaultEpilogueISI_SJ_SJ_NS1F_6thread17LinearCombinationISI_Li1EffLNS1K_9ScaleType4KindE0ELNS_15FloatRoundStyleE2ESI_EENS1_15EpilogueDefaultEEEEEvvEEEEvNT_6ParamsE,@"STO_CUDA_ENTRY STV_DEFAULT"
_ZN7cutlass13device_kernelINS_4gemm6kernel13GemmUniversalIN4cute5tupleIJiiiiEEENS1_10collective13CollectiveMmaINS1_34MainloopSm90TmaGmmaWarpSpecializedILi3ENS5_IJNS4_1CILi1EEESB_SB_EEENS1_35KernelTmaWarpSpecializedCooperativeEEENS5_IJNSA_ILi256EEESF_NSA_ILi128EEEEEENS_10tfloat32_tENS5_IJlSB_lEEESI_SJ_NS4_8TiledMMAINS4_8MMA_AtomIJNS4_4SM904GMMA30MMA_64x256x8_F32TF32TF32_SS_TNILNSN_7ScaleInE1ELSP_1EEEEEENS4_6LayoutINS5_IJNSA_ILi2EEESB_SB_EEENS5_IJSB_NSA_ILi0EEESV_EEEEENS5_IJNS4_10UnderscoreESY_SY_EEEEENS4_13SM90_TMA_LOADENS4_14ComposedLayoutINS4_7SwizzleILi3ELi4ELi3EEENS4_18smem_ptr_flag_bitsILi32EEENSS_INS5_IJNSA_ILi8EEENSA_ILi32EEEEEENS5_IJS18_SB_EEEEEEEvNS4_8identityES11_S1C_vS1D_EENS_8epilogue10collective6detail29Sm90TmaWarpSpecializedAdapterINS1G_15DefaultEpilogueISI_SJ_SJ_NS1F_6thread17LinearCombinationISI_Li1EffLNS1K_9ScaleType4KindE0ELNS_15FloatRoundStyleE2ESI_EENS1_15EpilogueDefaultEEEEEvvEEEEvNT_6ParamsE:
[----:B------:R-:W0:Y:S02]  /*0000*/  LDC R1, c[0x0][0x28] ;  /* 0x00000a00ff017b82 */ /* 0x000e240000000800 */
[----:B0-----:R-:W-:Y:S01]  /*0010*/  VIADD R1, R1, 0xffffe828 ;  /* 0xffffe82801017836 */ /* 0x001fe20000000000 */
[----:B------:R-:W0:Y:S01]  /*0020*/  S2R R2, SR_TID.X ;  /* 0x0000000000027919 */ /* 0x000e220000002100 */
[----:B------:R-:W-:Y:S01]  /*0030*/  ELECT P0, URZ, PT ;  /* 0x00000000003f782f */ /* 0x000fe20003800000 */
[----:B------:R-:W-:Y:S01]  /*0040*/  BSSY B0, `(.L_x_0) ;  /* 0x0000015000007945 */ /* 0x000fe20003800000 */
[--C-:B0-----:R-:W-:Y:S02]  /*0050*/  SHF.R.U32.HI R0, RZ, 0x5, R2.reuse ;  /* 0x00000005ff007819 */ /* 0x101fe40000011602 */
[----:B------:R-:W-:-:S03]  /*0060*/  SHF.R.U32.HI R162, RZ, 0x7, R2 ;  /* 0x00000007ffa27819 */ /* 0x000fc60000011602 */
[----:B------:R-:W0:Y:S04]  /*0070*/  SHFL.IDX PT, R3, R0, RZ, 0x1f ;  /* 0x00001fff00037589 */ /* 0x000e2800000e0000 */
[----:B------:R-:W1:Y:S01]  /*0080*/  SHFL.IDX PT, R2, R162, RZ, 0x1f ;  /* 0x00001fffa2027589 */ /* 0x000e6200000e0000 */
[----:B0-----:R-:W-:Y:S02]  /*0090*/  R2UR UR10, R3 ;  /* 0x00000000030a72ca */ /* 0x001fe400000e0000 */
[----:B-1----:R-:W-:-:S11]  /*00a0*/  R2UR UR5, R2 ;  /* 0x00000000020572ca */ /* 0x002fd600000e0000 */
[----:B------:R-:W-:Y:S02]  /*00b0*/  USHF.R.S32.HI UR4, URZ, 0x1f, UR10 ;  /* 0x0000001f3f047899 */ /* 0x000fe4000801140a */
[----:B------:R-:W-:Y:S02]  /*00c0*/  ISETP.NE.OR P0, PT, RZ, UR10, !P0 ;  /* 0x0000000aff007c0c */ /* 0x000fe4000c705670 */
[----:B------:R-:W-:-:S04]  /*00d0*/  ULEA.HI UR4, UR4, UR10, URZ, 0x2 ;  /* 0x0000000a04047291 */ /* 0x000fc8000f8f103f */
[----:B------:R-:W-:-:S04]  /*00e0*/  ULOP3.LUT UR4, UR4, 0xfffffffc, URZ, 0xc0, !UPT ;  /* 0xfffffffc04047892 */ /* 0x000fc8000f8ec03f */
[----:B------:R-:W-:-:S03]  /*00f0*/  UIADD3 UR10, UR10, -UR4, URZ ;  /* 0x800000040a0a7290 */ /* 0x000fc6000fffe03f */
[----:B------:R-:W-:Y:S09]  /*0100*/  @P0 BRA `(.L_x_1) ;  /* 0x0000000000200947 */ /* 0x000ff20003800000 */
[----:B------:R-:W-:Y:S02]  /*0110*/  ULDC.64 UR6, c[0x0][0x198] ;  /* 0x0000660000067ab9 */ /* 0x000fe40000000a00 */
[----:B------:R-:W-:Y:S02]  /*0120*/  UIADD3 UR8, UP0, UR6, 0xf0, URZ ;  /* 0x000000f006087890 */ /* 0x000fe4000ff1e03f */
[----:B------:R-:W-:Y:S02]  /*0130*/  UIADD3 UR6, UP1, UR6, 0x1f0, URZ ;  /* 0x000001f006067890 */ /* 0x000fe4000ff3e03f */
[----:B------:R-:W-:Y:S02]  /*0140*/  UIADD3.X UR9, URZ, UR7, URZ, UP0, !UPT ;  /* 0x000000073f097290 */ /* 0x000fe400087fe43f */
[----:B------:R-:W-:-:S07]  /*0150*/  UIADD3.X UR7, URZ, UR7, URZ, UP1, !UPT ;  /* 0x000000073f077290 */ /* 0x000fce0008ffe43f */
[----:B------:R0:W-:Y:S02]  /*0160*/  UTMACCTL.PF [UR8] ;  /* 0x00000000080079b9 */ /* 0x0001e40008040000 */
[----:B------:R0:W-:Y:S02]  /*0170*/  UTMACCTL.PF [UR6] ;  /* 0x00000000060079b9 */ /* 0x0001e40008040000 */
[----:B0-----:R-:W-:Y:S01]  /*0180*/  NOP ;  /* 0x0000000000007918 */ /* 0x001fe20000000000 */
.L_x_1:
[----:B------:R-:W-:Y:S05]  /*0190*/  BSYNC B0 ;  /* 0x0000000000007941 */ /* 0x000fea0003800000 */
.L_x_0:
[----:B------:R-:W0:Y:S01]  /*01a0*/  SHFL.IDX PT, R2, R0, RZ, 0x1f ;  /* 0x00001fff00027589 */ /* 0x000e2200000e0000 */
[----:B------:R-:W-:Y:S01]  /*01b0*/  UISETP.NE.AND UP0, UPT, UR10, 0x3, UPT ;  /* 0x000000030a00788c */ /* 0x000fe2000bf05270 */
[----:B------:R-:W-:Y:S01]  /*01c0*/  ISETP.NE.AND P1, PT, RZ, UR5, PT ;  /* 0x00000005ff007c0c */ /* 0x000fe2000bf25270 */
[----:B------:R-:W-:Y:S02]  /*01d0*/  UIADD3 UR18, UR5, -0x1, URZ ;  /* 0xffffffff05127890 */ /* 0x000fe4000fffe03f */
[----:B------:R-:W-:Y:S02]  /*01e0*/  UISETP.EQ.OR UP0, UPT, UR10, URZ, !UP0 ;  /* 0x0000003f0a00728c */ /* 0x000fe4000c702670 */
[----:B------:R-:W-:Y:S02]  /*01f0*/  UISETP.GE.U32.AND UP1, UPT, UR18, 0x2, UPT ;  /* 0x000000021200788c */ /* 0x000fe4000bf26070 */
[----:B------:R-:W-:-:S04]  /*0200*/  UISETP.EQ.AND UP0, UPT, UR5, URZ, UP0 ;  /* 0x0000003f0500728c */ /* 0x000fc80008702270 */
[----:B------:R-:W-:-:S04]  /*0210*/  USEL UR37, URZ, 0x1, !UP0 ;  /* 0x000000013f257887 */ /* 0x000fc8000c000000 */
[----:B------:R-:W-:Y:S01]  /*0220*/  USEL UR37, UR37, 0x2, UP1 ;  /* 0x0000000225257887 */ /* 0x000fe20008800000 */
[----:B0-----:R-:W-:-:S13]  /*0230*/  ISETP.NE.AND P0, PT, R2, RZ, PT ;  /* 0x000000ff0200720c */ /* 0x001fda0003f05270 */
[----:B------:R-:W-:Y:S05]  /*0240*/  @P0 BRA `(.L_x_2) ;  /* 0x0000000000500947 */ /* 0x000fea0003800000 */
[----:B------:R-:W0:Y:S01]  /*0250*/  S2UR UR8, SR_CgaCtaId ;  /* 0x00000000000879c3 */ /* 0x000e220000008800 */
[----:B------:R-:W-:Y:S01]  /*0260*/  UMOV UR4, 0x400 ;  /* 0x0000040000047882 */ /* 0x000fe20000000000 */
[----:B------:R-:W-:Y:S01]  /*0270*/  UMOV UR5, 0x1 ;  /* 0x0000000100057882 */ /* 0x000fe20000000000 */
[----:B------:R-:W-:Y:S01]  /*0280*/  UMOV UR6, 0x100 ;  /* 0x0000010000067882 */ /* 0x000fe20000000000 */
[----:B------:R-:W-:Y:S01]  /*0290*/  ELECT P0, URZ, PT ;  /* 0x00000000003f782f */ /* 0x000fe20003800000 */
[----:B------:R-:W-:-:S04]  /*02a0*/  UIADD3 UR6, -UR6, 0x100000, URZ ;  /* 0x0010000006067890 */ /* 0x000fc8000fffe13f */
[----:B------:R-:W-:Y:S02]  /*02b0*/  USHF.L.U32 UR7, UR6, 0xb, URZ ;  /* 0x0000000b06077899 */ /* 0x000fe4000800063f */
[----:B------:R-:W-:Y:S02]  /*02c0*/  USHF.L.U32 UR6, UR6, 0x1, URZ ;  /* 0x0000000106067899 */ /* 0x000fe4000800063f */
[----:B0-----:R-:W-:Y:S02]  /*02d0*/  ULEA UR8, UR8, UR4, 0x18 ;  /* 0x0000000408087291 */ /* 0x001fe4000f8ec03f */
[----:B------:R-:W-:-:S04]  /*02e0*/  UIADD3 UR4, -UR5, 0x100000, URZ ;  /* 0x0010000005047890 */ /* 0x000fc8000fffe13f */
[----:B------:R-:W-:Y:S02]  /*02f0*/  USHF.L.U32 UR5, UR4, 0xb, URZ ;  /* 0x0000000b04057899 */ /* 0x000fe4000800063f */
[----:B------:R-:W-:Y:S01]  /*0300*/  USHF.L.U32 UR4, UR4, 0x1, URZ ;  /* 0x0000000104047899 */ /* 0x000fe2000800063f */
[----:B------:R-:W0:Y:S11]  /*0310*/  FENCE.VIEW.ASYNC.S ;  /* 0x00000000000073c6 */ /* 0x000e360000000000 */
[----:B0-----:R0:W1:Y:S01]  /*0320*/  SYNCS.EXCH.64 URZ, [UR8], UR4 ;  /* 0x00000004083f75b2 */ /* 0x0010620008000100 */
[----:B------:R0:W2:Y:S01]  /*0330*/  SYNCS.EXCH.64 URZ, [UR8+0x18], UR6 ;  /* 0x00001806083f75b2 */ /* 0x0000a20008000100 */
[----:B------:R0:W3:Y:S01]  /*0340*/  SYNCS.EXCH.64 URZ, [UR8+0x8], UR4 ;  /* 0x00000804083f75b2 */ /* 0x0000e20008000100 */
[----:B------:R0:W4:Y:S01]  /*0350*/  SYNCS.EXCH.64 URZ, [UR8+0x20], UR6 ;  /* 0x00002006083f75b2 */ /* 0x0001220008000100 */
[----:B------:R0:W0:Y:S01]  /*0360*/  SYNCS.EXCH.64 URZ, [UR8+0x10], UR4 ;  /* 0x00001004083f75b2 */ /* 0x0000220008000100 */
[----:B------:R0:W0:Y:S01]  /*0370*/  SYNCS.EXCH.64 URZ, [UR8+0x28], UR6 ;  /* 0x00002806083f75b2 */ /* 0x0000220008000100 */
[----:B------:R-:W-:Y:S01]  /*0380*/  NOP ;  /* 0x0000000000007918 */ /* 0x000fe20000000000 */
.L_x_2:
[----:B------:R-:W5:Y:S01]  /*0390*/  SHFL.IDX PT, R0, R0, RZ, 0x1f ;  /* 0x00001fff00007589 */ /* 0x000f6200000e0000 */
[----:B------:R-:W-:Y:S01]  /*03a0*/  ELECT P0, URZ, PT ;  /* 0x00000000003f782f */ /* 0x000fe20003800000 */
[----:B------:R-:W1:Y:S01]  /*03b0*/  S2UR UR17, SR_CTAID.Y ;  /* 0x00000000001179c3 */ /* 0x000e620000002600 */
[----:B0-----:R-:W-:Y:S01]  /*03c0*/  ULDC UR5, c[0x0][0x65c] ;  /* 0x0001970000057ab9 */ /* 0x001fe20000000800 */
[----:B------:R-:W-:Y:S01]  /*03d0*/  UMOV UR12, 0x20 ;  /* 0x00000020000c7882 */ /* 0x000fe20000000000 */
[----:B------:R-:W-:Y:S01]  /*03e0*/  UISETP.NE.AND UP2, UPT, UR5, 0x1, UPT ;  /* 0x000000010500788c */ /* 0x000fe2000bf45270 */
[----:B------:R-:W-:Y:S01]  /*03f0*/  NOP ;  /* 0x0000000000007918 */ /* 0x000fe20000000000 */
[----:B------:R-:W-:Y:S02]  /*0400*/  NOP ;  /* 0x0000000000007918 */ /* 0x000fe40000000000 */
[----:B------:R-:W-:Y:S01]  /*0410*/  UP2UR UR38, UPR, URZ, 0x4 ;  /* 0x000000043f267883 */ /* 0x000fe20008000000 */
[----:B------:R-:W0:Y:S01]  /*0420*/  S2UR UR4, SR_CTAID.X ;  /* 0x00000000000479c3 */ /* 0x000e220000002500 */
[----:B------:R-:W-:-:S02]  /*0430*/  PLOP3.LUT P3, PT, PT, PT, UP2, 0x80, 0x0 ;  /* 0x000000000000781c */ /* 0x000fc40003f6f028 */
[----:B------:R-:W-:Y:S02]  /*0440*/  PLOP3.LUT P2, PT, PT, PT, UP2, 0x80, 0x0 ;  /* 0x000000000000781c */ /* 0x000fe40003f4f028 */
[----:B------:R-:W-:Y:S01]  /*0450*/  PLOP3.LUT P4, PT, PT, PT, UP2, 0x80, 0x0 ;  /* 0x000000000000781c */ /* 0x000fe20003f8f028 */
[----:B------:R-:W-:Y:S01]  /*0460*/  @UP2 ULDC UR14, c[0x0][0x10] ;  /* 0x00000400000e2ab9 */ /* 0x000fe20000000800 */
[----:B------:R-:W-:Y:S01]  /*0470*/  @UP2 UMOV UR9, URZ ;  /* 0x0000003f00092c82 */ /* 0x000fe20008000000 */
[----:B------:R-:W-:Y:S01]  /*0480*/  @!UP2 ULDC UR11, c[0x0][0xc] ;  /* 0x00000300000baab9 */ /* 0x000fe20000000800 */
[----:B-----5:R-:W-:Y:S01]  /*0490*/  ISETP.NE.OR P0, PT, R0, RZ, !P0 ;  /* 0x000000ff0000720c */ /* 0x020fe20004705670 */
[----:B-1----:R-:W-:Y:S02]  /*04a0*/  @UP2 UMOV UR7, UR17 ;  /* 0x0000001100072c82 */ /* 0x002fe40008000000 */
[----:B------:R-:W-:Y:S01]  /*04b0*/  @UP2 UMOV UR8, UR7 ;  /* 0x0000000700082c82 */ /* 0x000fe20008000000 */
[----:B------:R-:W-:Y:S01]  /*04c0*/  @!UP2 UMOV UR7, UR17 ;  /* 0x000000110007ac82 */ /* 0x000fe20008000000 */
[----:B0-----:R-:W-:-:S08]  /*04d0*/  @UP2 UIMAD.WIDE.U32 UR14, UR4, UR14, UR8 ;  /* 0x0000000e040e22a5 */ /* 0x001fd0000f8e0008 */
[----:B------:R-:W-:Y:S01]  /*04e0*/  VOTEU.ALL UP0, P0 ;  /* 0x00000000003f7886 */ /* 0x000fe20000000000 */
[----:B------:R-:W-:Y:S01]  /*04f0*/  VOTEU.ALL UP1, P0 ;  /* 0x00000000003f7886 */ /* 0x000fe20000020000 */
[----:B------:R-:W-:Y:S01]  /*0500*/  IMAD.U32 R2, RZ, RZ, UR14 ;  /* 0x0000000eff027e24 */ /* 0x000fe2000f8e00ff */
[----:B------:R-:W-:Y:S02]  /*0510*/  MOV R3, UR15 ;  /* 0x0000000f00037c02 */ /* 0x000fe40008000f00 */
[----:B------:R-:W0:Y:S01]  /*0520*/  @!UP0 S2UR UR6, SR_CgaCtaId ;  /* 0x00000000000689c3 */ /* 0x000e220000008800 */
[----:B------:R-:W-:Y:S01]  /*0530*/  @!UP0 UMOV UR5, 0x400 ;  /* 0x0000040000058882 */ /* 0x000fe20000000000 */
[----:B------:R-:W-:-:S04]  /*0540*/  @!UP0 UIADD3 UR12, -UR12, 0x100000, URZ ;  /* 0x001000000c0c8890 */ /* 0x000fc8000fffe13f */
[----:B------:R-:W-:Y:S02]  /*0550*/  @!UP0 USHF.L.U32 UR13, UR12, 0xb, URZ ;  /* 0x0000000b0c0d8899 */ /* 0x000fe4000800063f */
[----:B------:R-:W-:Y:S02]  /*0560*/  @!UP0 USHF.L.U32 UR12, UR12, 0x1, URZ ;  /* 0x000000010c0c8899 */ /* 0x000fe4000800063f */
[----:B0-----:R-:W-:Y:S01]  /*0570*/  @!UP0 ULEA UR16, UR6, UR5, 0x18 ;  /* 0x0000000506108291 */ /* 0x001fe2000f8ec03f */
[----:B------:R-:W-:Y:S01]  /*0580*/  VOTEU.ALL UP0, P0 ;  /* 0x00000000003f7886 */ /* 0x000fe20000000000 */
[----:B------:R-:W-:Y:S01]  /*0590*/  PLOP3.LUT P0, PT, PT, PT, UP2, 0x80, 0x0 ;  /* 0x000000000000781c */ /* 0x000fe20003f0f028 */
[----:B------:R-:W-:Y:S01]  /*05a0*/  UMOV UR5, URZ ;  /* 0x0000003f00057c82 */ /* 0x000fe20008000000 */
[----:B------:R-:W-:Y:S01]  /*05b0*/  @UP2 UMOV UR6, URZ ;  /* 0x0000003f00062c82 */ /* 0x000fe20008000000 */
[----:B------:R-:W-:Y:S02]  /*05c0*/  @!UP2 UIMAD.WIDE.U32 UR8, UR11, UR7, UR4 ;  /* 0x000000070b08a2a5 */ /* 0x000fe4000f8e0004 */
[----:B------:R-:W-:Y:S01]  /*05d0*/  @UP2 UIADD3 UR6, UR15, UR6, URZ ;  /* 0x000000060f062290 */ /* 0x000fe2000fffe03f */
[----:B------:R-:W0:Y:S04]  /*05e0*/  FENCE.VIEW.ASYNC.S ;  /* 0x00000000000073c6 */ /* 0x000e280000000000 */
[----:B0-----:R0:W2:Y:S01]  /*05f0*/  @!UP0 SYNCS.EXCH.64 URZ, [UR16+0x40], UR12 ;  /* 0x0000400c103f85b2 */ /* 0x0010a20008000100 */
[----:B------:R-:W-:Y:S01]  /*0600*/  MOV R5, UR9 ;  /* 0x0000000900057c02 */ /* 0x000fe20008000f00 */
[----:B------:R-:W-:-:S02]  /*0610*/  @P2 IMAD.U32 R17, RZ, RZ, UR6 ;  /* 0x00000006ff112e24 */ /* 0x000fc4000f8e00ff */
[----:B------:R-:W-:Y:S01]  /*0620*/  @P0 IMAD.MOV.U32 R6, RZ, RZ, R2 ;  /* 0x000000ffff060224 */ /* 0x000fe200078e0002 */
[----:B------:R-:W-:Y:S01]  /*0630*/  MOV R2, UR8 ;  /* 0x0000000800027c02 */ /* 0x000fe20008000f00 */
[----:B------:R-:W-:Y:S02]  /*0640*/  IMAD.U32 R3, RZ, RZ, UR9 ;  /* 0x00000009ff037e24 */ /* 0x000fe4000f8e00ff */
[----:B------:R-:W-:Y:S02]  /*0650*/  IMAD.U32 R4, RZ, RZ, UR8 ;  /* 0x00000008ff047e24 */ /* 0x000fe4000f8e00ff */
[----:B------:R-:W-:Y:S02]  /*0660*/  @!P3 IMAD.MOV.U32 R6, RZ, RZ, R2 ;  /* 0x000000ffff06b224 */ /* 0x000fe400078e0002 */
[----:B------:R-:W-:-:S03]  /*0670*/  @!P4 IMAD.MOV.U32 R17, RZ, RZ, R5 ;  /* 0x000000ffff11c224 */ /* 0x000fc600078e0005 */
[----:B------:R0:W-:Y:S01]  /*0680*/  STL [R1+0x200], R6 ;  /* 0x0002000601007387 */ /* 0x0001e20000100800 */
[----:B------:R0:W2:Y:S01]  /*0690*/  @!UP1 SYNCS.EXCH.64 URZ, [UR16+0x48], UR12 ;  /* 0x0000480c103f95b2 */ /* 0x0000a20008000100 */
[----:B------:R-:W-:Y:S01]  /*06a0*/  NOP ;  /* 0x0000000000007918 */ /* 0x000fe20000000000 */
[----:B--234-:R-:W-:Y:S06]  /*06b0*/  BAR.SYNC.DEFER_BLOCKING 0x0 ;  /* 0x0000000000007b1d */ /* 0x01cfec0000010000 */
[----:B------:R-:W-:Y:S05]  /*06c0*/  @!P1 BRA `(.L_x_3) ;  /* 0x0000030c00b09947 */ /* 0x000fea0003800000 */
[----:B------:R-:W-:-:S06]  /*06d0*/  UISETP.GT.U32.AND UP0, UPT, UR18, 0x1, UPT ;  /* 0x000000011200788c */ /* 0x000fcc000bf04070 */
[----:B------:R-:W-:-:S13]  /*06e0*/  PLOP3.LUT P0, PT, PT, PT, UP0, 0x80, 0x0 ;  /* 0x000000000000781c */ /* 0x000fda0003f0f008 */
[----:B0-----:R-:W-:Y:S05]  /*06f0*/  @P0 EXIT ;  /* 0x000000000000094d */ /* 0x001fea0003800000 */
[----:B------:R-:W-:Y:S01]  /*0700*/  ULDC.64 UR8, c[0x0][0x650] ;  /* 0x0001940000087ab9 */ /* 0x000fe20000000a00 */
[----:B------:R-:W-:Y:S01]  /*0710*/  UMOV UR40, 0xffffffff ;  /* 0xffffffff00287882 */ /* 0x000fe20000000000 */
[----:B------:R-:W-:Y:S01]  /*0720*/  ISETP.GE.U32.AND P0, PT, R6, UR8, PT ;  /* 0x0000000806007c0c */ /* 0x000fe2000bf06070 */
[----:B------:R-:W-:Y:S01]  /*0730*/  UMOV UR41, 0xffffffff ;  /* 0xffffffff00297882 */ /* 0x000fe20000000000 */
[----:B------:R-:W-:Y:S01]  /*0740*/  UMOV UR42, 0xffffffff ;  /* 0xffffffff002a7882 */ /* 0x000fe20000000000 */
[----:B------:R-:W-:Y:S02]  /*0750*/  PRMT R0, RZ, 0x7610, R0 ;  /* 0x00007610ff007816 */ /* 0x000fe40000000000 */
[----:B------:R-:W-:-:S13]  /*0760*/  ISETP.GE.U32.AND.EX P0, PT, R17, UR9, PT, P0 ;  /* 0x0000000911007c0c */ /* 0x000fda000bf06100 */
[----:B------:R-:W-:Y:S05]  /*0770*/  @P0 BRA `(.L_x_4) ;  /* 0x0000000400800947 */ /* 0x000fea0003800000 */
[----:B------:R-:W-:Y:S01]  /*0780*/  I2FP.F32.U32 R0, UR4 ;  /* 0x0000000400007c45 */ /* 0x000fe20008201000 */
[----:B------:R-:W-:Y:S01]  /*0790*/  ULDC.64 UR16, c[0x0][0x628] ;  /* 0x00018a0000107ab9 */ /* 0x000fe20000000a00 */
[----:B------:R-:W-:Y:S01]  /*07a0*/  ULDC UR6, c[0x0][0x150] ;  /* 0x0000540000067ab9 */ /* 0x000fe20000000800 */
[----:B------:R-:W-:Y:S01]  /*07b0*/  ISETP.NE.U32.AND P0, PT, RZ, UR16, PT ;  /* 0x00000010ff007c0c */ /* 0x000fe2000bf05070 */
[----:B------:R-:W-:Y:S01]  /*07c0*/  ULDC UR15, c[0x0][0x630] ;  /* 0x00018c00000f7ab9 */ /* 0x000fe20000000800 */
[----:B------:R-:W-:Y:S01]  /*07d0*/  FMUL R0, R0, UR6 ;  /* 0x0000000600007c20 */ /* 0x000fe20008400000 */
[----:B------:R-:W-:Y:S01]  /*07e0*/  R2UR UR18, R6 ;  /* 0x00000000061272ca */ /* 0x000fe200000e0000 */
[----:B------:R-:W-:Y:S01]  /*07f0*/  ULDC UR20, c[0x0][0x154] ;  /* 0x0000550000147ab9 */ /* 0x000fe20000000800 */
[----:B------:R-:W-:Y:S01]  /*0800*/  ISETP.NE.AND.EX P0, PT, RZ, UR17, PT, P0 ;  /* 0x00000011ff007c0c */ /* 0x000fe2000bf05300 */
[----:B------:R0:W1:Y:S01]  /*0810*/  F2I.U32.TRUNC.NTZ R2, R0 ;  /* 0x0000000000027305 */ /* 0x000062000020f000 */
[----:B------:R-:W-:-:S02]  /*0820*/  R2UR UR19, R17 ;  /* 0x00000000111372ca */ /* 0x000fc400000e0000 */
[----:B------:R-:W-:Y:S02]  /*0830*/  R2UR UR8, R6 ;  /* 0x00000000060872ca */ /* 0x000fe400000e0000 */
[----:B------:R-:W-:-:S07]  /*0840*/  R2UR UR9, R17 ;  /* 0x00000000110972ca */ /* 0x000fce00000e0000 */
[----:B0-----:R-:W-:Y:S08]  /*0850*/  @!P0 BRA `(.L_x_5) ;  /* 0x0000000000308947 */ /* 0x001ff00003800000 */
[----:B------:R-:W-:Y:S01]  /*0860*/  R2UR UR8, R6 ;  /* 0x00000000060872ca */ /* 0x000fe200000e0000 */
[----:B------:R-:W-:Y:S01]  /*0870*/  ULDC UR6, c[0x0][0x634] ;  /* 0x00018d0000067ab9 */ /* 0x000fe20000000800 */
[----:B------:R-:W-:-:S11]  /*0880*/  R2UR UR14, R17 ;  /* 0x00000000110e72ca */ /* 0x000fd600000e0000 */
[----:B------:R-:W-:-:S04]  /*0890*/  UIADD3 UR6, UP0, UR8, UR6, URZ ;  /* 0x0000000608067290 */ /* 0x000fc8000ff1e03f */
[----:B------:R-:W-:-:S04]  /*08a0*/  UIADD3.X UR14, URZ, UR14, URZ, UP0, !UPT ;  /* 0x0000000e3f0e7290 */ /* 0x000fc800087fe43f */
[----:B------:R-:W-:-:S04]  /*08b0*/  UIMAD.WIDE.U32 UR8, UR14, UR16, URZ ;  /* 0x000000100e0872a5 */ /* 0x000fc8000f8e003f */
[----:B------:R-:W-:Y:S02]  /*08c0*/  UIMAD.WIDE.U32 UR10, UP0, UR6, UR17, UR8 ;  /* 0x00000011060a72a5 */ /* 0x000fe4000f800008 */
[----:B------:R-:W-:Y:S02]  /*08d0*/  UIMAD.WIDE.U32 UR8, UR6, UR16, URZ ;  /* 0x00000010060872a5 */ /* 0x000fe4000f8e003f */
[----:B------:R-:W-:Y:S02]  /*08e0*/  UIADD3.X UR13, URZ, URZ, URZ, UP0, !UPT ;  /* 0x0000003f3f0d7290 */ /* 0x000fe400087fe43f */
[----:B------:R-:W-:Y:S01]  /*08f0*/  UIADD3 URZ, UP0, UR9, UR10, URZ ;  /* 0x0000000a093f7290 */ /* 0x000fe2000ff1e03f */
[----:B------:R-:W-:-:S03]  /*0900*/  UMOV UR12, UR11 ;  /* 0x0000000b000c7c82 */ /* 0x000fc60008000000 */
[----:B------:R-:W-:-:S12]  /*0910*/  UIMAD.WIDE.U32.X UR8, UR14, UR17, UR12, UP0 ;  /* 0x000000110e0872a5 */ /* 0x000fd800080e040c */
.L_x_5:
[----:B------:R-:W-:Y:S01]  /*0920*/  USHF.R.U64 UR42, UR8, UR15, UR9 ;  /* 0x0000000f082a7299 */ /* 0x000fe20008001209 */
[----:B------:R-:W-:Y:S01]  /*0930*/  I2FP.F32.U32 R0, UR7 ;  /* 0x0000000700007c45 */ /* 0x000fe20008201000 */
[----:B------:R-:W-:Y:S01]  /*0940*/  USHF.R.U32.HI UR5, URZ, UR15, UR9 ;  /* 0x0000000f3f057299 */ /* 0x000fe20008011609 */
[----:B-1----:R-:W-:Y:S01]  /*0950*/  R2UR UR12, R2 ;  /* 0x00000000020c72ca */ /* 0x002fe200000e0000 */
[----:B------:R-:W-:Y:S02]  /*0960*/  UIADD3 UR6, UP0, URZ, -UR42, URZ ;  /* 0x8000002a3f067290 */ /* 0x000fe4000ff1e03f */
[----:B------:R-:W-:Y:S01]  /*0970*/  FMUL R0, R0, UR20 ;  /* 0x0000001400007c20 */ /* 0x000fe20008400000 */
[----:B------:R-:W-:Y:S01]  /*0980*/  ULDC.64 UR8, c[0x0][0x620] ;  /* 0x0001880000087ab9 */ /* 0x000fe20000000a00 */
[----:B------:R-:W-:Y:S01]  /*0990*/  UIADD3.X UR5, URZ, ~UR5, URZ, UP0, !UPT ;  /* 0x800000053f057290 */ /* 0x000fe200087fe43f */
[----:B------:R-:W-:Y:S01]  /*09a0*/  UMOV UR10, UR18 ;  /* 0x00000012000a7c82 */ /* 0x000fe20008000000 */
[----:B------:R-:W-:-:S02]  /*09b0*/  UMOV UR11, UR19 ;  /* 0x00000013000b7c82 */ /* 0x000fc40008000000 */
[----:B------:R-:W-:Y:S01]  /*09c0*/  UIMAD UR5, UR5, UR8, URZ ;  /* 0x00000008050572a4 */ /* 0x000fe2000f8e023f */
[----:B------:R-:W0:Y:S01]  /*09d0*/  F2I.U32.TRUNC.NTZ R0, R0 ;  /* 0x0000000000007305 */ /* 0x000e22000020f000 */
[----:B------:R-:W-:Y:S02]  /*09e0*/  UIMAD.WIDE.U32 UR10, UR6, UR8, UR10 ;  /* 0x00000008060a72a5 */ /* 0x000fe4000f8e000a */
[----:B------:R-:W-:Y:S01]  /*09f0*/  UIMAD UR6, UR6, UR9, UR5 ;  /* 0x00000009060672a4 */ /* 0x000fe2000f8e0205 */
[----:B------:R-:W-:Y:S01]  /*0a00*/  ULDC UR21, c[0x0][0x658] ;  /* 0x0001960000157ab9 */ /* 0x000fe20000000800 */
[----:B------:R-:W-:Y:S02]  /*0a10*/  UMOV UR19, 0xffffffff ;  /* 0xffffffff00137882 */ /* 0x000fe40000000000 */
[----:B------:R-:W-:Y:S01]  /*0a20*/  UIADD3 UR6, UR11, UR6, URZ ;  /* 0x000000060b067290 */ /* 0x000fe2000fffe03f */
[----:B------:R-:W-:Y:S01]  /*0a30*/  ULDC UR15, c[0x0][0x618] ;  /* 0x00018600000f7ab9 */ /* 0x000fe20000000800 */
[----:B------:R-:W-:Y:S01]  /*0a40*/  ULDC.64 UR8, c[0x0][0x640] ;  /* 0x0001900000087ab9 */ /* 0x000fe20000000a00 */
[----:B------:R-:W-:Y:S01]  /*0a50*/  USHF.L.U32 UR11, UR19, UR21, URZ ;  /* 0x00000015130b7299 */ /* 0x000fe2000800063f */
[----:B------:R-:W-:Y:S01]  /*0a60*/  ISETP.NE.U32.AND P0, PT, RZ, UR8, PT ;  /* 0x00000008ff007c0c */ /* 0x000fe2000bf05070 */
[----:B------:R-:W-:-:S02]  /*0a70*/  USHF.R.U64 UR19, UR10, UR15, UR6 ;  /* 0x0000000f0a137299 */ /* 0x000fc40008001206 */
[----:B------:R-:W-:Y:S01]  /*0a80*/  USHF.R.U32.HI UR10, URZ, UR15, UR6 ;  /* 0x0000000f3f0a7299 */ /* 0x000fe20008011606 */
[----:B0-----:R-:W-:Y:S01]  /*0a90*/  R2UR UR14, R0 ;  /* 0x00000000000e72ca */ /* 0x001fe200000e0000 */
[----:B------:R-:W-:Y:S01]  /*0aa0*/  ULDC UR17, c[0x0][0x608] ;  /* 0x0001820000117ab9 */ /* 0x000fe20000000800 */
[----:B------:R-:W-:Y:S01]  /*0ab0*/  ISETP.NE.AND.EX P0, PT, RZ, UR9, PT, P0 ;  /* 0x00000009ff007c0c */ /* 0x000fe2000bf05300 */
[----:B------:R-:W-:Y:S02]  /*0ac0*/  USHF.R.U64 UR23, UR19, UR17, UR10 ;  /* 0x0000001113177299 */ /* 0x000fe4000800120a */
[----:B------:R-:W-:Y:S01]  /*0ad0*/  USHF.R.U32.HI UR10, URZ, UR17, UR10 ;  /* 0x000000113f0a7299 */ /* 0x000fe2000801160a */
[----:B------:R-:W-:Y:S01]  /*0ae0*/  UMOV UR16, 0x1 ;  /* 0x0000000100107882 */ /* 0x000fe20000000000 */
[----:B------:R-:W-:Y:S02]  /*0af0*/  UIADD3 UR12, -UR12, URZ, URZ ;  /* 0x0000003f0c0c7290 */ /* 0x000fe4000fffe13f */
[----:B------:R-:W-:-:S02]  /*0b00*/  USHF.R.U64 UR24, UR23, UR21, UR10 ;  /* 0x0000001517187299 */ /* 0x000fc4000800120a */
[----:B------:R-:W-:Y:S01]  /*0b10*/  USHF.L.U32 UR6, UR16, UR21, URZ ;  /* 0x0000001510067299 */ /* 0x000fe2000800063f */
[----:B------:R-:W-:Y:S01]  /*0b20*/  ULDC UR13, c[0x0][0x144] ;  /* 0x00005100000d7ab9 */ /* 0x000fe20000000800 */
[----:B------:R-:W-:Y:S01]  /*0b30*/  ULDC UR5, c[0x0][0x600] ;  /* 0x0001800000057ab9 */ /* 0x000fe20000000800 */
[----:B------:R-:W-:Y:S02]  /*0b40*/  ULOP3.LUT UR16, URZ, UR11, URZ, 0x33, !UPT ;  /* 0x0000000b3f107292 */ /* 0x000fe4000f8e333f */
[----:B------:R-:W-:Y:S02]  /*0b50*/  USHF.R.U32.HI UR11, URZ, UR21, UR10 ;  /* 0x000000153f0b7299 */ /* 0x000fe4000801160a */
[----:B------:R-:W-:Y:S02]  /*0b60*/  UIADD3 UR18, UR5, -0x1, URZ ;  /* 0xffffffff05127890 */ /* 0x000fe4000fffe03f */
[----:B------:R-:W-:Y:S02]  /*0b70*/  UIADD3 UR20, -UR14, URZ, URZ ;  /* 0x0000003f0e147290 */ /* 0x000fe4000fffe13f */
[----:B------:R-:W-:Y:S01]  /*0b80*/  UIMAD UR4, UR13, UR12, UR4 ;  /* 0x0000000c0d0472a4 */ /* 0x000fe2000f8e0204 */
[----:B------:R-:W-:Y:S01]  /*0b90*/  ULDC UR25, c[0x0][0x148] ;  /* 0x0000520000197ab9 */ /* 0x000fe20000000800 */
[----:B------:R-:W-:Y:S01]  /*0ba0*/  ULDC UR21, c[0x0][0x648] ;  /* 0x0001920000157ab9 */ /* 0x000fe20000000800 */
[----:B------:R-:W-:Y:S01]  /*0bb0*/  ULDC UR22, c[0x0][0x638] ;  /* 0x00018e0000167ab9 */ /* 0x000fe20000000800 */
[----:B------:R-:W-:Y:S01]  /*0bc0*/  UMOV UR10, UR24 ;  /* 0x00000018000a7c82 */ /* 0x000fe20008000000 */
[----:B------:R-:W-:Y:S07]  /*0bd0*/  @!P0 BRA `(.L_x_6) ;  /* 0x0000000000308947 */ /* 0x000fee0003800000 */
[----:B------:R-:W-:Y:S02]  /*0be0*/  ULDC UR14, c[0x0][0x64c] ;  /* 0x00019300000e7ab9 */ /* 0x000fe40000000800 */
        /* <DEDUP_REMOVED lines=8> */
[----:B------:R-:W-:-:S07]  /*0c70*/  UIMAD.WIDE.U32.X UR8, UR17, UR9, UR14, UP0 ;  /* 0x00000009110872a5 */ /* 0x000fce00080e040e */
[----:B------:R-:W-:Y:S01]  /*0c80*/  UMOV UR10, UR8 ;  /* 0x00000008000a7c82 */ /* 0x000fe20008000000 */
[----:B------:R-:W-:-:S05]  /*0c90*/  UMOV UR11, UR9 ;  /* 0x00000009000b7c82 */ /* 0x000fca0008000000 */
.L_x_6:
[----:B------:R-:W-:Y:S01]  /*0ca0*/  UISETP.NE.AND UP0, UPT, UR38, URZ, UPT ;  /* 0x0000003f2600728c */ /* 0x000fe2000bf05270 */
[----:B------:R-:W-:Y:S01]  /*0cb0*/  MOV R0, 0x1 ;  /* 0x0000000100007802 */ /* 0x000fe20000000f00 */
[----:B------:R-:W-:Y:S02]  /*0cc0*/  USHF.R.U64 UR8, UR10, UR21, UR11 ;  /* 0x000000150a087299 */ /* 0x000fe4000800120b */
[----:B------:R-:W-:Y:S02]  /*0cd0*/  ULOP3.LUT UR16, UR23, UR16, URZ, 0xc0, !UPT ;  /* 0x0000001017107292 */ /* 0x000fe4000f8ec03f */
[----:B------:R-:W-:Y:S02]  /*0ce0*/  ULOP3.LUT UR18, UR19, UR18, URZ, 0xc0, !UPT ;  /* 0x0000001213127292 */ /* 0x000fe4000f8ec03f */
[----:B------:R-:W-:-:S03]  /*0cf0*/  UIMAD UR16, UR6, UR8, UR16 ;  /* 0x00000008061072a4 */ /* 0x000fc6000f8e0210 */
[----:B------:R-:W-:Y:S02]  /*0d00*/  @UP0 UIMAD UR4, UR25, UR20, UR7 ;  /* 0x00000014190402a4 */ /* 0x000fe4000f8e0207 */
[----:B------:R-:W-:-:S04]  /*0d10*/  UIADD3 UR7, -UR8, URZ, URZ ;  /* 0x0000003f08077290 */ /* 0x000fc8000fffe13f */
[----:B------:R-:W-:-:S03]  /*0d20*/  UIMAD UR6, UR7, UR22, UR24 ;  /* 0x00000016070672a4 */ /* 0x000fc6000f8e0218 */
[----:B------:R-:W-:Y:S01]  /*0d30*/  ULDC UR7, c[0x0][0x610] ;  /* 0x0001840000077ab9 */ /* 0x000fe20000000800 */
[----:B------:R-:W-:Y:S02]  /*0d40*/  UIMAD UR6, UR6, UR5, UR18 ;  /* 0x00000005060672a4 */ /* 0x000fe4000f8e0212 */
[----:B------:R-:W-:-:S04]  /*0d50*/  UIMAD UR4, UR16, UR7, UR4 ;  /* 0x00000007100472a4 */ /* 0x000fc8000f8e0204 */
[----:B------:R-:W-:Y:S02]  /*0d60*/  USEL UR41, UR6, UR4, !UP0 ;  /* 0x0000000406297287 */ /* 0x000fe4000c000000 */
[----:B------:R-:W-:-:S12]  /*0d70*/  USEL UR40, UR4, UR6, !UP0 ;  /* 0x0000000604287287 */ /* 0x000fd8000c000000 */
.L_x_4:
[----:B------:R-:W-:-:S08]  /*0d80*/  NOP ;  /* 0x0000000000007918 */ /* 0x000fd00000000000 */
[----:B------:R-:W0:Y:S02]  /*0d90*/  USETMAXREG.TRY_ALLOC.CTAPOOL UP0, 0xf0 ;  /* 0x000000f0000079c8 */ /* 0x000e240008000600 */
[----:B0-----:R-:W-:-:S13]  /*0da0*/  PLOP3.LUT P0, PT, PT, PT, UP0, 0x80, 0x0 ;  /* 0x000000000000781c */ /* 0x001fda0003f0f008 */
[----:B------:R-:W-:Y:S05]  /*0db0*/  @!P0 BRA `(.L_x_4) ;  /* 0xfffffffc00f08947 */ /* 0x000fea000383ffff */
[----:B------:R-:W-:Y:S01]  /*0dc0*/  ULDC.64 UR4, c[0x0][0x598] ;  /* 0x0001660000047ab9 */ /* 0x000fe20000000a00 */
[----:B------:R-:W-:Y:S01]  /*0dd0*/  ULDC.64 UR44, c[0x0][0x208] ;  /* 0x00008200002c7ab9 */ /* 0x000fe20000000a00 */
[----:B------:R-:W-:-:S04]  /*0de0*/  ISETP.NE.U32.AND P0, PT, RZ, UR4, PT ;  /* 0x00000004ff007c0c */ /* 0x000fc8000bf05070 */
[----:B------:R-:W-:-:S13]  /*0df0*/  ISETP.NE.AND.EX P0, PT, RZ, UR5, PT, P0 ;  /* 0x00000005ff007c0c */ /* 0x000fda000bf05300 */
[----:B------:R-:W-:Y:S05]  /*0e00*/  @!P0 BRA `(.L_x_7) ;  /* 0x00000000001c8947 */ /* 0x000fea0003800000 */
[----:B------:R-:W0:Y:S02]  /*0e10*/  LDC.64 R2, c[0x0][0x598] ;  /* 0x00016600ff027b82 */ /* 0x000e240000000a00 */
[----:B0-----:R-:W2:Y:S02]  /*0e20*/  LDG.E.64 R2, desc[UR44][R2.64] ;  /* 0x0000002c02027981 */ /* 0x001ea4000c1e1b00 */
[----:B--2---:R-:W-:-:S04]  /*0e30*/  ISETP.NE.U32.AND P0, PT, R2, RZ, PT ;  /* 0x000000ff0200720c */ /* 0x004fc80003f05070 */
[----:B------:R-:W-:-:S13]  /*0e40*/  ISETP.NE.AND.EX P0, PT, R3, RZ, PT, P0 ;  /* 0x000000ff0300720c */ /* 0x000fda0003f05300 */
[----:B------:R-:W-:Y:S05]  /*0e50*/  @!P0 BRA `(.L_x_7) ;  /* 0x0000000000088947 */ /* 0x000fea0003800000 */
[----:B------:R0:W5:Y:S01]  /*0e60*/  LD.E R2, desc[UR44][R2.64] ;  /* 0x0000002c02027980 */ /* 0x000162000c101900 */
[----:B------:R-:W-:Y:S05]  /*0e70*/  BRA `(.L_x_8) ;  /* 0x0000000000247947 */ /* 0x000fea0003800000 */
.L_x_7:
[----:B------:R-:W-:Y:S02]  /*0e80*/  ULDC.64 UR4, c[0x0][0x588] ;  /* 0x0001620000047ab9 */ /* 0x000fe40000000a00 */
[----:B------:R-:W-:-:S04]  /*0e90*/  ISETP.NE.U32.AND P0, PT, RZ, UR4, PT ;  /* 0x00000004ff007c0c */ /* 0x000fc8000bf05070 */
[----:B------:R-:W-:-:S13]  /*0ea0*/  ISETP.NE.AND.EX P0, PT, RZ, UR5, PT, P0 ;  /* 0x00000005ff007c0c */ /* 0x000fda000bf05300 */
[----:B------:R-:W-:Y:S05]  /*0eb0*/  @!P0 BRA `(.L_x_9) ;  /* 0x00000000000c8947 */ /* 0x000fea0003800000 */
[----:B------:R-:W0:Y:S02]  /*0ec0*/  LDC.64 R2, c[0x0][0x588] ;  /* 0x00016200ff027b82 */ /* 0x000e240000000a00 */
[----:B0-----:R1:W5:Y:S01]  /*0ed0*/  LDG.E R2, desc[UR44][R2.64] ;  /* 0x0000002c02027981 */ /* 0x001362000c1e1900 */
[----:B------:R-:W-:Y:S05]  /*0ee0*/  BRA `(.L_x_8) ;  /* 0x0000000000087947 */ /* 0x000fea0003800000 */
.L_x_9:
[----:B------:R-:W-:Y:S02]  /*0ef0*/  ULDC UR4, c[0x0][0x580] ;  /* 0x0001600000047ab9 */ /* 0x000fe40000000800 */
[----:B------:R-:W-:-:S07]  /*0f00*/  IMAD.U32 R2, RZ, RZ, UR4 ;  /* 0x00000004ff027e24 */ /* 0x000fce000f8e00ff */
.L_x_8:
[----:B------:R-:W-:Y:S02]  /*0f10*/  ULDC.64 UR4, c[0x0][0x5a0] ;  /* 0x0001680000047ab9 */ /* 0x000fe40000000a00 */
[----:B------:R-:W-:-:S04]  /*0f20*/  ISETP.NE.U32.AND P0, PT, RZ, UR4, PT ;  /* 0x00000004ff007c0c */ /* 0x000fc8000bf05070 */
[----:B------:R-:W-:-:S13]  /*0f30*/  ISETP.NE.AND.EX P0, PT, RZ, UR5, PT, P0 ;  /* 0x00000005ff007c0c */ /* 0x000fda000bf05300 */
[----:B------:R-:W-:Y:S05]  /*0f40*/  @!P0 BRA `(.L_x_10) ;  /* 0x00000000001c8947 */ /* 0x000fea0003800000 */
[----:B------:R-:W2:Y:S02]  /*0f50*/  LDC.64 R4, c[0x0][0x5a0] ;  /* 0x00016800ff047b82 */ /* 0x000ea40000000a00 */
[----:B--2---:R-:W2:Y:S02]  /*0f60*/  LDG.E.64 R4, desc[UR44][R4.64] ;  /* 0x0000002c04047981 */ /* 0x004ea4000c1e1b00 */
[----:B--2---:R-:W-:-:S04]  /*0f70*/  ISETP.NE.U32.AND P0, PT, R4, RZ, PT ;  /* 0x000000ff0400720c */ /* 0x004fc80003f05070 */
[----:B------:R-:W-:-:S13]  /*0f80*/  ISETP.NE.AND.EX P0, PT, R5, RZ, PT, P0 ;  /* 0x000000ff0500720c */ /* 0x000fda0003f05300 */
[----:B------:R-:W-:Y:S05]  /*0f90*/  @!P0 BRA `(.L_x_10) ;  /* 0x0000000000088947 */ /* 0x000fea0003800000 */
[----:B------:R2:W5:Y:S01]  /*0fa0*/  LD.E R16, desc[UR44][R4.64] ;  /* 0x0000002c04107980 */ /* 0x000562000c101900 */
[----:B------:R-:W-:Y:S05]  /*0fb0*/  BRA `(.L_x_11) ;  /* 0x0000000000247947 */ /* 0x000fea0003800000 */
.L_x_10:
[----:B------:R-:W-:Y:S02]  /*0fc0*/  ULDC.64 UR4, c[0x0][0x590] ;  /* 0x0001640000047ab9 */ /* 0x000fe40000000a00 */
[----:B------:R-:W-:-:S04]  /*0fd0*/  ISETP.NE.U32.AND P0, PT, RZ, UR4, PT ;  /* 0x00000004ff007c0c */ /* 0x000fc8000bf05070 */
[----:B------:R-:W-:-:S13]  /*0fe0*/  ISETP.NE.AND.EX P0, PT, RZ, UR5, PT, P0 ;  /* 0x00000005ff007c0c */ /* 0x000fda000bf05300 */
[----:B------:R-:W-:Y:S05]  /*0ff0*/  @!P0 BRA `(.L_x_12) ;  /* 0x00000000000c8947 */ /* 0x000fea0003800000 */
[----:B------:R-:W2:Y:S02]  /*1000*/  LDC.64 R4, c[0x0][0x590] ;  /* 0x00016400ff047b82 */ /* 0x000ea40000000a00 */
[----:B--2---:R3:W5:Y:S01]  /*1010*/  LDG.E R16, desc[UR44][R4.64] ;  /* 0x0000002c04107981 */ /* 0x004762000c1e1900 */
[----:B------:R-:W-:Y:S05]  /*1020*/  BRA `(.L_x_11) ;  /* 0x0000000000087947 */ /* 0x000fea0003800000 */
.L_x_12:
[----:B------:R-:W-:Y:S02]  /*1030*/  ULDC UR4, c[0x0][0x584] ;  /* 0x0001610000047ab9 */ /* 0x000fe40000000800 */
[----:B------:R-:W-:-:S07]  /*1040*/  IMAD.U32 R16, RZ, RZ, UR4 ;  /* 0x00000004ff107e24 */ /* 0x000fce000f8e00ff */
.L_x_11:
[----:B------:R-:W-:-:S13]  /*1050*/  LOP3.LUT P0, RZ, R0, 0xff, RZ, 0xc0, !PT ;  /* 0x000000ff00ff7812 */ /* 0x000fda000780c0ff */
[----:B------:R-:W-:Y:S05]  /*1060*/  @!P0 EXIT ;  /* 0x000000000000894d */ /* 0x000fea0003800000 */
[----:B------:R-:W-:Y:S01]  /*1070*/  ULDC UR4, c[0x0][0x28c] ;  /* 0x0000a30000047ab9 */ /* 0x000fe20000000800 */
[----:B------:R-:W-:Y:S01]  /*1080*/  UMOV UR36, URZ ;  /* 0x0000003f00247c82 */ /* 0x000fe20008000000 */
[----:B------:R-:W-:Y:S01]  /*1090*/  UIADD3 UR4, UR4, 0x7f, URZ ;  /* 0x0000007f04047890 */ /* 0x000fe2000fffe03f */
[----:B------:R-:W-:-:S03]  /*10a0*/  UMOV UR39, URZ ;  /* 0x0000003f00277c82 */ /* 0x000fc60008000000 */
[----:B------:R-:W-:-:S04]  /*10b0*/  USHF.R.S32.HI UR5, URZ, 0x1f, UR4 ;  /* 0x0000001f3f057899 */ /* 0x000fc80008011404 */
[----:B------:R-:W-:-:S04]  /*10c0*/  ULEA.HI UR5, UR5, UR4, URZ, 0x7 ;  /* 0x0000000405057291 */ /* 0x000fc8000f8f383f */
[----:B------:R-:W-:-:S12]  /*10d0*/  USHF.R.S32.HI UR43, URZ, 0x7, UR5 ;  /* 0x000000073f2b7899 */ /* 0x000fd80008011405 */
.L_x_540:
[----:B------:R-:W4:Y:S01]  /*10e0*/  S2R R0, SR_TID.X ;  /* 0x0000000000007919 */ /* 0x000f220000002100 */
[----:B------:R-:W0:Y:S01]  /*10f0*/  S2UR UR6, SR_CgaCtaId ;  /* 0x00000000000679c3 */ /* 0x000e220000008800 */
[----:B------:R-:W-:Y:S02]  /*1100*/  UMOV UR46, 0x400 ;  /* 0x00000400002e7882 */ /* 0x000fe40000000000 */
[----:B0-----:R-:W-:Y:S01]  /*1110*/  ULEA UR46, UR6, UR46, 0x18 ;  /* 0x0000002e062e7291 */ /* 0x001fe2000f8ec03f */
[----:B----4-:R-:W-:-:S04]  /*1120*/  LOP3.LUT R0, R0, 0x80, RZ, 0xc0, !PT ;  /* 0x0000008000007812 */ /* 0x010fc800078ec0ff */
[----:B------:R-:W-:-:S06]  /*1130*/  SHF.R.U32.HI R0, RZ, 0x7, R0 ;  /* 0x00000007ff007819 */ /* 0x000fcc0000011600 */
[----:B------:R-:W0:Y:S02]  /*1140*/  SHFL.IDX PT, R0, R0, RZ, 0x1f ;  /* 0x00001fff00007589 */ /* 0x000e2400000e0000 */
[----:B0-----:R-:W-:-:S13]  /*1150*/  R2UR UR4, R0 ;  /* 0x00000000000472ca */ /* 0x001fda00000e0000 */
[----:B------:R-:W-:-:S04]  /*1160*/  ULEA.HI UR5, UR4, UR4, URZ, 0x1 ;  /* 0x0000000404057291 */ /* 0x000fc8000f8f083f */
[----:B------:R-:W-:-:S04]  /*1170*/  ULOP3.LUT UR5, UR5, 0x7fffe, URZ, 0xc0, !UPT ;  /* 0x0007fffe05057892 */ /* 0x000fc8000f8ec03f */
[----:B------:R-:W-:-:S03]  /*1180*/  UIADD3 UR5, UR4, -UR5, URZ ;  /* 0x8000000504057290 */ /* 0x000fc6000fffe03f */
[----:B------:R-:W-:Y:S01]  /*1190*/  ULDC UR4, c[0x0][0x28c] ;  /* 0x0000a30000047ab9 */ /* 0x000fe20000000800 */
[----:B------:R-:W-:Y:S01]  /*11a0*/  ULEA UR5, UR5, UR46, 0xd ;  /* 0x0000002e05057291 */ /* 0x000fe2000f8e683f */
[----:B------:R-:W-:-:S03]  /*11b0*/  ISETP.LT.AND P0, PT, RZ, UR4, PT ;  /* 0x00000004ff007c0c */ /* 0x000fc6000bf01270 */
[----:B------:R-:W-:-:S04]  /*11c0*/  UIADD3 UR5, UR5, 0x100, URZ ;  /* 0x0000010005057890 */ /* 0x000fc8000fffe03f */
[----:B------:R-:W-:-:S04]  /*11d0*/  USHF.R.U32.HI UR5, URZ, 0x4, UR5 ;  /* 0x000000043f057899 */ /* 0x000fc80008011605 */
[----:B------:R-:W-:Y:S02]  /*11e0*/  ULOP3.LUT UR47, UR5, 0x3fff, URZ, 0xc0, !UPT ;  /* 0x00003fff052f7892 */ /* 0x000fe4000f8ec03f */
[----:B-123--:R-:W-:Y:S10]  /*11f0*/  @P0 BRA `(.L_x_13) ;  /* 0x0000000000400947 */ /* 0x00eff40003800000 */
[----:B------:R-:W-:Y:S01]  /*1200*/  MOV R0, 0x0 ;  /* 0x0000000000007802 */ /* 0x000fe20000000f00 */
[----:B------:R-:W-:Y:S01]  /*1210*/  ULDC.64 UR4, c[0x4][0x68] ;  /* 0x01001a0000047ab9 */ /* 0x000fe20000000a00 */
[----:B------:R-:W-:Y:S01]  /*1220*/  ULDC.64 UR6, c[0x4][0x8] ;  /* 0x0100020000067ab9 */ /* 0x000fe20000000a00 */
[----:B--23--:R-:W-:Y:S01]  /*1230*/  MOV R4, UR4 ;  /* 0x0000000400047c02 */ /* 0x00cfe20008000f00 */
[----:B------:R0:W2:Y:S01]  /*1240*/  LDC.64 R14, c[0x4][R0] ;  /* 0x01000000000e7b82 */ /* 0x0000a20000000a00 */
[----:B------:R-:W-:Y:S01]  /*1250*/  IMAD.U32 R5, RZ, RZ, UR5 ;  /* 0x00000005ff057e24 */ /* 0x000fe2000f8e00ff */
[----:B------:R-:W-:Y:S01]  /*1260*/  ULDC.64 UR4, c[0x4][0x70] ;  /* 0x01001c0000047ab9 */ /* 0x000fe20000000a00 */
[----:B------:R-:W-:Y:S01]  /*1270*/  IMAD.U32 R10, RZ, RZ, UR6 ;  /* 0x00000006ff0a7e24 */ /* 0x000fe2000f8e00ff */
[----:B------:R-:W-:Y:S01]  /*1280*/  MOV R7, UR5 ;  /* 0x0000000500077c02 */ /* 0x000fe20008000f00 */
[----:B------:R-:W-:Y:S01]  /*1290*/  IMAD.U32 R6, RZ, RZ, UR4 ;  /* 0x00000004ff067e24 */ /* 0x000fe2000f8e00ff */
[----:B------:R-:W-:Y:S01]  /*12a0*/  MOV R8, 0x1e1 ;  /* 0x000001e100087802 */ /* 0x000fe20000000f00 */
[----:B------:R-:W-:-:S02]  /*12b0*/  IMAD.U32 R11, RZ, RZ, UR7 ;  /* 0x00000007ff0b7e24 */ /* 0x000fc4000f8e00ff */
[----:B------:R-:W-:Y:S02]  /*12c0*/  IMAD.MOV.U32 R12, RZ, RZ, 0x1 ;  /* 0x00000001ff0c7424 */ /* 0x000fe400078e00ff */
[----:B0-----:R-:W-:-:S07]  /*12d0*/  IMAD.MOV.U32 R13, RZ, RZ, RZ ;  /* 0x000000ffff0d7224 */ /* 0x001fce00078e00ff */
[----:B------:R-:W-:-:S07]  /*12e0*/  LEPC R20, `(.L_x_13) ;  /* 0x000000001014794e */ /* 0x000fce0000000000 */
[----:B-12--5:R-:W-:Y:S05]  /*12f0*/  CALL.ABS.NOINC R14 ;  /* 0x000000000e007343 */ /* 0x026fea0003c00000 */
.L_x_13:
[----:B------:R-:W-:-:S06]  /*1300*/  ULOP3.LUT UR4, UR37, 0x1, URZ, 0xfc, !UPT ;  /* 0x0000000125047892 */ /* 0x000fcc000f8efc3f */
[----:B------:R-:W-:-:S04]  /*1310*/  MOV R0, UR4 ;  /* 0x0000000400007c02 */ /* 0x000fc80008000f00 */
[----:B------:R-:W-:-:S13]  /*1320*/  ISETP.NE.AND P0, PT, R0, 0x3, PT ;  /* 0x000000030000780c */ /* 0x000fda0003f05270 */
[----:B------:R-:W-:Y:S05]  /*1330*/  @!P0 BRA `(.L_x_14) ;  /* 0x0000000000048947 */ /* 0x000fea0003800000 */
[----:B------:R-:W-:Y:S01]  /*1340*/  BPT.TRAP 0x1 ;  /* 0x000000040000795c */ /* 0x000fe20000300000 */
.L_x_14:
[----:B-1----:R-:W-:Y:S02]  /*1350*/  IMAD.U32 R3, RZ, RZ, UR39 ;  /* 0x00000027ff037e24 */ /* 0x002fe4000f8e00ff */
[----:B------:R-:W-:-:S03]  /*1360*/  IMAD.U32 R0, RZ, RZ, UR36 ;  /* 0x00000024ff007e24 */ /* 0x000fc6000f8e00ff */
[----:B------:R-:W-:Y:S02]  /*1370*/  LEA R3, R3, UR46, 0x3 ;  /* 0x0000002e03037c11 */ /* 0x000fe4000f8e18ff */
[----:B------:R-:W-:-:S04]  /*1380*/  SHF.L.U32 R0, R0, 0x1f, RZ ;  /* 0x0000001f00007819 */ /* 0x000fc800000006ff */
[----:B------:R0:W1:Y:S01]  /*1390*/  SYNCS.PHASECHK.TRANS64.TRYWAIT P1, [R3+URZ], R0 ;  /* 0x00000000030075a7 */ /* 0x000062000802017f */
[----:B------:R-:W-:Y:S05]  /*13a0*/  @!P0 BRA `(.L_x_15) ;  /* 0x0000000000048947 */ /* 0x000fea0003800000 */
[----:B------:R-:W-:Y:S01]  /*13b0*/  BPT.TRAP 0x1 ;  /* 0x000000040000795c */ /* 0x000fe20000300000 */
.L_x_15:
[----:B-1----:R-:W-:Y:S05]  /*13c0*/  @P1 BRA `(.L_x_16) ;  /* 0x0000000000081947 */ /* 0x002fea0003800000 */
[----:B------:R-:W1:Y:S02]  /*13d0*/  SYNCS.PHASECHK.TRANS64.TRYWAIT P1, [R3+URZ], R0 ;  /* 0x00000000030075a7 */ /* 0x000e64000802017f */
[----:B-1----:R-:W-:Y:S05]  /*13e0*/  @!P1 BRA `(.L_x_17) ;  /* 0x0000031800b09947 */ /* 0x002fea0003800000 */
.L_x_16:
[----:B------:R-:W-:-:S04]  /*13f0*/  UISETP.LT.AND UP0, UPT, UR43, 0x1, UPT ;  /* 0x000000012b00788c */ /* 0x000fc8000bf01270 */
[----:B------:R-:W-:-:S04]  /*1400*/  USEL UR4, UR43, 0x1, UP0 ;  /* 0x000000012b047887 */ /* 0x000fc80008000000 */
[----:B------:R-:W-:-:S06]  /*1410*/  UIADD3 UR4, UR43, -UR4, URZ ;  /* 0x800000042b047290 */ /* 0x000fcc000fffe03f */
[----:B01----:R-:W-:Y:S01]  /*1420*/  MOV R0, UR4 ;  /* 0x0000000400007c02 */ /* 0x003fe20008000f00 */
[----:B------:R-:W-:Y:S05]  /*1430*/  WARPSYNC.ALL ;  /* 0x0000000000007948 */ /* 0x000fea0003800000 */
[----:B------:R-:W-:Y:S01]  /*1440*/  ISETP.GE.AND P1, PT, R0, 0x1, PT ;  /* 0x000000010000780c */ /* 0x000fe20003f26270 */
[----:B------:R-:W-:Y:S01]  /*1450*/  UIADD3 UR46, UR46, 0x60100, URZ ;  /* 0x000601002e2e7890 */ /* 0x000fe2000fffe03f */
[----:B------:R-:W-:Y:S01]  /*1460*/  WARPGROUP.ARRIVE ;  /* 0x00000000000079c5 */ /* 0x000fe20000000000 */
[----:B------:R-:W-:Y:S01]  /*1470*/  ULOP3.LUT UR4, UR47, 0x10000, URZ, 0xfc, !UPT ;  /* 0x000100002f047892 */ /* 0x000fe2000f8efc3f */
[----:B------:R0:W-:Y:S01]  /*1480*/  STL [R1+0x2c8], R17 ;  /* 0x0002c81101007387 */ /* 0x0001e20000100800 */
[----:B------:R-:W-:-:S02]  /*1490*/  USHF.R.U32.HI UR46, URZ, 0x4, UR46 ;  /* 0x000000043f2e7899 */ /* 0x000fc4000801162e */
[----:B------:R-:W-:Y:S01]  /*14a0*/  ULEA UR8, UR39, UR4, 0xd ;  /* 0x0000000427087291 */ /* 0x000fe2000f8e683f */
[----:B-----5:R-:W-:Y:S01]  /*14b0*/  STL [R1+0x2c4], R16 ;  /* 0x0002c41001007387 */ /* 0x020fe20000100800 */
[----:B------:R-:W-:Y:S01]  /*14c0*/  ULOP3.LUT UR5, UR46, 0x3fff, URZ, 0xc0, !UPT ;  /* 0x00003fff2e057892 */ /* 0x000fe2000f8ec03f */
[----:B------:R-:W-:Y:S01]  /*14d0*/  UMOV UR9, 0x40000040 ;  /* 0x4000004000097882 */ /* 0x000fe20000000000 */
[----:B------:R-:W-:Y:S02]  /*14e0*/  UMOV UR11, 0x40000040 ;  /* 0x40000040000b7882 */ /* 0x000fe40000000000 */
[----:B------:R-:W-:Y:S01]  /*14f0*/  ULOP3.LUT UR5, UR5, 0x10000, URZ, 0xfc, !UPT ;  /* 0x0001000005057892 */ /* 0x000fe2000f8efc3f */
[----:B------:R1:W-:Y:S01]  /*1500*/  STL [R1+0x2c0], R2 ;  /* 0x0002c00201007387 */ /* 0x0003e20000100800 */
[----:B------:R-:W-:Y:S02]  /*1510*/  UIADD3 UR12, UR8, 0x400, URZ ;  /* 0x00000400080c7890 */ /* 0x000fe4000fffe03f */
[----:B------:R-:W-:Y:S01]  /*1520*/  ULEA UR6, UR39, UR5, 0xd ;  /* 0x0000000527067291 */ /* 0x000fe2000f8e683f */
[----:B------:R4:W-:Y:S01]  /*1530*/  STL [R1+0x2bc], R0 ;  /* 0x0002bc0001007387 */ /* 0x0009e20000100800 */
[----:B------:R-:W-:Y:S01]  /*1540*/  UMOV UR15, UR11 ;  /* 0x0000000b000f7c82 */ /* 0x000fe20008000000 */
[----:B------:R-:W-:-:S04]  /*1550*/  UMOV UR13, 0x40000040 ;  /* 0x40000040000d7882 */ /* 0x000fc80000000000 */
[----:B------:R-:W-:Y:S02]  /*1560*/  UMOV UR10, UR6 ;  /* 0x00000006000a7c82 */ /* 0x000fe40008000000 */
[----:B------:R-:W-:Y:S01]  /*1570*/  HGMMA.64x256x8.F32.TF32 R24, gdesc[UR8], RZ, !UPT, gsb0 ;  /* 0x07e00000081879f0 */ /* 0x000fe2000c0028ff */
[----:B------:R-:W-:Y:S02]  /*1580*/  UMOV UR14, UR10 ;  /* 0x0000000a000e7c82 */ /* 0x000fe40008000000 */
[----:B------:R-:W-:Y:S02]  /*1590*/  WARPGROUP.DEPBAR.LE gsb0, 0x0 ;  /* 0x00008000000079c5 */ /* 0x000fe40000010000 */
[----:B------:R-:W-:Y:S01]  /*15a0*/  STL.64 [R1], R24 ;  /* 0x0000001801007387 */ /* 0x000fe20000100a00 */
[----:B------:R-:W-:Y:S01]  /*15b0*/  IMAD.MOV.U32 R235, RZ, RZ, R46 ;  /* 0x000000ffffeb7224 */ /* 0x000fe200078e002e */
[----:B------:R-:W-:Y:S01]  /*15c0*/  MOV R233, R48 ;  /* 0x0000003000e97202 */ /* 0x000fe20000000f00 */
[----:B------:R-:W-:Y:S01]  /*15d0*/  IMAD.MOV.U32 R234, RZ, RZ, R47 ;  /* 0x000000ffffea7224 */ /* 0x000fe200078e002f */
[----:B------:R-:W-:Y:S01]  /*15e0*/  STL.64 [R1+0x8], R26 ;  /* 0x0000081a01007387 */ /* 0x000fe20000100a00 */
        /* <DEDUP_REMOVED lines=73> */
[----:B0-----:R-:W-:Y:S01]  /*1a80*/  MOV R17, R135 ;  /* 0x0000008700117202 */ /* 0x001fe20000000f00 */
[----:B------:R-:W-:Y:S01]  /*1a90*/  IMAD.MOV.U32 R188, RZ, RZ, R104 ;  /* 0x000000ffffbc7224 */ /* 0x000fe200078e0068 */
[----:B------:R-:W-:Y:S01]  /*1aa0*/  MOV R14, R138 ;  /* 0x0000008a000e7202 */ /* 0x000fe20000000f00 */
[----:B------:R-:W-:Y:S01]  /*1ab0*/  IMAD.MOV.U32 R190, RZ, RZ, R106 ;  /* 0x000000ffffbe7224 */ /* 0x000fe200078e006a */
[----:B------:R-:W-:Y:S01]  /*1ac0*/  MOV R11, R141 ;  /* 0x0000008d000b7202 */ /* 0x000fe20000000f00 */
[----:B------:R-:W-:Y:S01]  /*1ad0*/  IMAD.MOV.U32 R191, RZ, RZ, R107 ;  /* 0x000000ffffbf7224 */ /* 0x000fe200078e006b */
[----:B------:R-:W-:Y:S01]  /*1ae0*/  MOV R8, R144 ;  /* 0x0000009000087202 */ /* 0x000fe20000000f00 */
[----:B------:R-:W-:Y:S01]  /*1af0*/  IMAD.MOV.U32 R193, RZ, RZ, R109 ;  /* 0x000000ffffc17224 */ /* 0x000fe200078e006d */
[----:B--23--:R-:W-:Y:S01]  /*1b00*/  MOV R5, R147 ;  /* 0x0000009300057202 */ /* 0x00cfe20000000f00 */
[----:B------:R-:W-:Y:S01]  /*1b10*/  IMAD.MOV.U32 R194, RZ, RZ, R110 ;  /* 0x000000ffffc27224 */ /* 0x000fe200078e006e */
[----:B-1----:R-:W-:Y:S01]  /*1b20*/  MOV R2, R150 ;  /* 0x0000009600027202 */ /* 0x002fe20000000f00 */
[----:B------:R-:W-:Y:S01]  /*1b30*/  IMAD.MOV.U32 R196, RZ, RZ, R112 ;  /* 0x000000ffffc47224 */ /* 0x000fe200078e0070 */
[----:B------:R0:W-:Y:S01]  /*1b40*/  STL.64 [R1+0x50], R44 ;  /* 0x0000502c01007387 */ /* 0x0001e20000100a00 */
[----:B------:R-:W-:-:S02]  /*1b50*/  IMAD.MOV.U32 R197, RZ, RZ, R113 ;  /* 0x000000ffffc57224 */ /* 0x000fc400078e0071 */
[----:B------:R-:W-:Y:S01]  /*1b60*/  IMAD.MOV.U32 R199, RZ, RZ, R115 ;  /* 0x000000ffffc77224 */ /* 0x000fe200078e0073 */
[----:B------:R-:W-:Y:S01]  /*1b70*/  STL [R1+0x15d0], R162 ;  /* 0x0015d0a201007387 */ /* 0x000fe20000100800 */
[----:B------:R-:W-:Y:S02]  /*1b80*/  IMAD.MOV.U32 R200, RZ, RZ, R116 ;  /* 0x000000ffffc87224 */ /* 0x000fe400078e0074 */
[----:B------:R-:W-:Y:S02]  /*1b90*/  IMAD.MOV.U32 R202, RZ, RZ, R118 ;  /* 0x000000ffffca7224 */ /* 0x000fe400078e0076 */
[----:B------:R-:W-:Y:S02]  /*1ba0*/  IMAD.MOV.U32 R203, RZ, RZ, R119 ;  /* 0x000000ffffcb7224 */ /* 0x000fe400078e0077 */
[----:B------:R-:W-:Y:S02]  /*1bb0*/  IMAD.MOV.U32 R205, RZ, RZ, R121 ;  /* 0x000000ffffcd7224 */ /* 0x000fe400078e0079 */
[----:B------:R-:W-:-:S02]  /*1bc0*/  IMAD.MOV.U32 R206, RZ, RZ, R122 ;  /* 0x000000ffffce7224 */ /* 0x000fc400078e007a */
[----:B------:R-:W-:Y:S02]  /*1bd0*/  IMAD.MOV.U32 R208, RZ, RZ, R124 ;  /* 0x000000ffffd07224 */ /* 0x000fe400078e007c */
        /* <DEDUP_REMOVED lines=17> */
[----:B----4-:R-:W-:Y:S02]  /*1cf0*/  IMAD.MOV.U32 R0, RZ, RZ, R151 ;  /* 0x000000ffff007224 */ /* 0x010fe400078e0097 */
[----:B0-----:R-:W-:-:S06]  /*1d00*/  WARPGROUP.ARRIVE ;  /* 0x00000000000079c5 */ /* 0x001fcc0000000000 */
[----:B------:R-:W-:Y:S03]  /*1d10*/  HGMMA.64x256x8.F32.TF32 R24, gdesc[UR12], RZ, !UPT, gsb0 ;  /* 0x07e000000c1879f0 */ /* 0x000fe6000c0028ff */
[----:B------:R-:W-:Y:S02]  /*1d20*/  WARPGROUP.DEPBAR.LE gsb0, 0x0 ;  /* 0x00008000000079c5 */ /* 0x000fe40000010000 */
[----:B------:R-:W-:Y:S04]  /*1d30*/  STL.64 [R1+0x15c8], R150 ;  /* 0x0015c89601007387 */ /* 0x000fe80000100a00 */
        /* <DEDUP_REMOVED lines=20> */
[----:B------:R0:W-:Y:S04]  /*1e80*/  STL.64 [R1+0x1520], R108 ;  /* 0x0015206c01007387 */ /* 0x0001e80000100a00 */
[----:B0-----:R-:W2:Y:S04]  /*1e90*/  LDL.LU R108, [R1] ;  /* 0x00000000016c7983 */ /* 0x001ea80000300800 */
[----:B------:R-:W2:Y:S04]  /*1ea0*/  LDL.LU R109, [R1+0x4] ;  /* 0x00000400016d7983 */ /* 0x000ea80000300800 */
        /* <DEDUP_REMOVED lines=19> */
[----:B------:R-:W2:Y:S01]  /*1fe0*/  LDL.LU R129, [R1+0x54] ;  /* 0x0000540001817983 */ /* 0x000ea20000300800 */
        /* <DEDUP_REMOVED lines=31> */
[----:B------:R-:W-:Y:S01]  /*21e0*/  UIADD3 UR12, UR8, 0x2, URZ ;  /* 0x00000002080c7890 */ /* 0x000fe2000fffe03f */
[----:B------:R-:W-:Y:S01]  /*21f0*/  IMAD.MOV.U32 R214, RZ, RZ, R22 ;  /* 0x000000ffffd67224 */ /* 0x000fe200078e0016 */
[----:B------:R-:W-:Y:S01]  /*2200*/  UIADD3 UR14, UR6, 0x2, URZ ;  /* 0x00000002060e7890 */ /* 0x000fe2000fffe03f */
[----:B------:R-:W-:Y:S01]  /*2210*/  IMAD.MOV.U32 R216, RZ, RZ, R20 ;  /* 0x000000ffffd87224 */ /* 0x000fe200078e0014 */
[----:B------:R-:W-:Y:S01]  /*2220*/  UMOV UR13, 0x40000040 ;  /* 0x40000040000d7882 */ /* 0x000fe20000000000 */
[----:B------:R-:W-:Y:S01]  /*2230*/  IMAD.MOV.U32 R217, RZ, RZ, R19 ;  /* 0x000000ffffd97224 */ /* 0x000fe200078e0013 */
[----:B------:R-:W-:Y:S01]  /*2240*/  UMOV UR15, 0x40000040 ;  /* 0x40000040000f7882 */ /* 0x000fe20000000000 */
        /* <DEDUP_REMOVED lines=11> */
[----:B------:R-:W-:-:S06]  /*2300*/  IMAD.MOV.U32 R235, RZ, RZ, R0 ;  /* 0x000000ffffeb7224 */ /* 0x000fcc00078e0000 */
[----:B--2---:R-:W-:-:S06]  /*2310*/  WARPGROUP.ARRIVE ;  /* 0x00000000000079c5 */ /* 0x004fcc0000000000 */
[----:B------:R-:W-:Y:S03]  /*2320*/  HGMMA.64x256x8.F32.TF32 R108, gdesc[UR12], R108, gsb0 ;  /* 0x07e000000c6c79f0 */ /* 0x000fe6000800286c */
[----:B------:R-:W-:Y:S02]  /*2330*/  WARPGROUP.DEPBAR.LE gsb0, 0x0 ;  /* 0x00008000000079c5 */ /* 0x000fe40000010000 */
[----:B------:R-:W-:Y:S04]  /*2340*/  STL.64 [R1], R108 ;  /* 0x0000006c01007387 */ /* 0x000fe80000100a00 */
        /* <DEDUP_REMOVED lines=63> */
[----:B0-----:R-:W2:Y:S04]  /*2740*/  LDL.LU R162, [R1+0x15d0] ;  /* 0x0015d00001a27983 */ /* 0x001ea80000300800 */
[----:B------:R-:W3:Y:S04]  /*2750*/  LDL.LU.64 R150, [R1+0x15c8] ;  /* 0x0015c80001967983 */ /* 0x000ee80000300a00 */
        /* <DEDUP_REMOVED lines=20> */
[----:B------:R-:W3:Y:S01]  /*28a0*/  LDL.LU.64 R108, [R1+0x1520] ;  /* 0x00152000016c7983 */ /* 0x000ee20000300a00 */
[----:B------:R-:W-:Y:S01]  /*28b0*/  UIADD3 UR12, UR8, 0x402, URZ ;  /* 0x00000402080c7890 */ /* 0x000fe2000fffe03f */
[----:B------:R-:W-:Y:S01]  /*28c0*/  UMOV UR13, 0x40000040 ;  /* 0x40000040000d7882 */ /* 0x000fe20000000000 */
[----:B---3--:R-:W-:-:S07]  /*28d0*/  WARPGROUP.ARRIVE ;  /* 0x00000000000079c5 */ /* 0x008fce0000000000 */
[----:B------:R-:W-:Y:S03]  /*28e0*/  HGMMA.64x256x8.F32.TF32 R24, gdesc[UR12], R24, gsb0 ;  /* 0x07e000000c1879f0 */ /* 0x000fe60008002818 */
        /* <DEDUP_REMOVED lines=65> */
[----:B0-----:R-:W3:Y:S04]  /*2d00*/  LDL.LU.64 R24, [R1] ;  /* 0x0000000001187983 */ /* 0x001ee80000300a00 */
        /* <DEDUP_REMOVED lines=63> */
[----:B------:R-:W-:-:S02]  /*3100*/  UIADD3 UR12, UR8, 0x4, URZ ;  /* 0x00000004080c7890 */ /* 0x000fc4000fffe03f */
[----:B------:R-:W-:Y:S01]  /*3110*/  UIADD3 UR14, UR6, 0x4, URZ ;  /* 0x00000004060e7890 */ /* 0x000fe2000fffe03f */
[----:B------:R-:W-:Y:S01]  /*3120*/  UMOV UR13, 0x40000040 ;  /* 0x40000040000d7882 */ /* 0x000fe20000000000 */
[----:B------:R-:W-:Y:S01]  /*3130*/  UMOV UR15, 0x40000040 ;  /* 0x40000040000f7882 */ /* 0x000fe20000000000 */
[----:B---3--:R-:W-:-:S06]  /*3140*/  WARPGROUP.ARRIVE ;  /* 0x00000000000079c5 */ /* 0x008fcc0000000000 */
[----:B------:R-:W-:Y:S03]  /*3150*/  HGMMA.64x256x8.F32.TF32 R24, gdesc[UR12], R24, gsb0 ;  /* 0x07e000000c1879f0 */ /* 0x000fe60008002818 */
[----:B------:R-:W-:Y:S02]  /*3160*/  WARPGROUP.DEPBAR.LE gsb0, 0x0 ;  /* 0x00008000000079c5 */ /* 0x000fe40000010000 */
[----:B------:R-:W-:Y:S01]  /*3170*/  STL.64 [R1], R24 ;  /* 0x0000001801007387 */ /* 0x000fe20000100a00 */
[----:B------:R-:W-:Y:S01]  /*3180*/  IMAD.MOV.U32 R2, RZ, RZ, R150 ;  /* 0x000000ffff027224 */ /* 0x000fe200078e0096 */
[----:B------:R-:W-:Y:S01]  /*3190*/  MOV R0, R151 ;  /* 0x0000009700007202 */ /* 0x000fe20000000f00 */
[----:B------:R-:W-:Y:S01]  /*31a0*/  IMAD.MOV.U32 R3, RZ, RZ, R149 ;  /* 0x000000ffff037224 */ /* 0x000fe200078e0095 */
[----:B------:R-:W-:Y:S01]  /*31b0*/  STL.64 [R1+0x8], R26 ;  /* 0x0000081a01007387 */ /* 0x000fe20000100a00 */
[----:B------:R-:W-:Y:S01]  /*31c0*/  MOV R4, R148 ;  /* 0x0000009400047202 */ /* 0x000fe20000000f00 */
[----:B------:R-:W-:Y:S01]  /*31d0*/  IMAD.MOV.U32 R6, RZ, RZ, R146 ;  /* 0x000000ffff067224 */ /* 0x000fe200078e0092 */
[----:B------:R-:W-:Y:S01]  /*31e0*/  MOV R7, R145 ;  /* 0x0000009100077202 */ /* 0x000fe20000000f00 */
        /* <DEDUP_REMOVED lines=32> */
[----:B------:R0:W-:Y:S01]  /*33f0*/  STL.64 [R1+0x50], R44 ;  /* 0x0000502c01007387 */ /* 0x0001e20000100a00 */
[----:B------:R-:W-:Y:S01]  /*3400*/  IMAD.MOV.U32 R207, RZ, RZ, R123 ;  /* 0x000000ffffcf7224 */ /* 0x000fe200078e007b */
[----:B------:R-:W-:Y:S01]  /*3410*/  MOV R202, R118 ;  /* 0x0000007600ca7202 */ /* 0x000fe20000000f00 */
[----:B------:R-:W-:Y:S01]  /*3420*/  IMAD.MOV.U32 R204, RZ, RZ, R120 ;  /* 0x000000ffffcc7224 */ /* 0x000fe200078e0078 */
[----:B------:R-:W3:Y:S01]  /*3430*/  LDL.LU.64 R150, [R1+0x1518] ;  /* 0x0015180001967983 */ /* 0x000ee20000300a00 */
        /* <DEDUP_REMOVED lines=96> */
[----:B------:R-:W-:-:S03]  /*3a40*/  IMAD.MOV.U32 R234, RZ, RZ, R47 ;  /* 0x000000ffffea7224 */ /* 0x000fc600078e002f */
        /* <DEDUP_REMOVED lines=28> */
[----:B0-----:R-:W3:Y:S04]  /*3c10*/  LDL.LU.64 R44, [R1+0x1370] ;  /* 0x00137000012c7983 */ /* 0x001ee80000300a00 */
        /* <DEDUP_REMOVED lines=11> */
[----:B------:R-:W-:-:S02]  /*3cd0*/  UMOV UR13, 0x40000040 ;  /* 0x40000040000d7882 */ /* 0x000fc40000000000 */
[----:B--2---:R-:W-:Y:S01]  /*3ce0*/  STL [R1+0x1318], R162 ;  /* 0x001318a201007387 */ /* 0x004fe20000100800 */
[----:B---3--:R-:W-:-:S06]  /*3cf0*/  WARPGROUP.ARRIVE ;  /* 0x00000000000079c5 */ /* 0x008fcc0000000000 */
        /* <DEDUP_REMOVED lines=74> */
[----:B------:R-:W-:-:S02]  /*41a0*/  IMAD.MOV.U32 R151, RZ, RZ, R214 ;  /* 0x000000ffff977224 */ /* 0x000fc400078e00d6 */
[----:B------:R-:W-:Y:S01]  /*41b0*/  IMAD.MOV.U32 R162, RZ, RZ, R213 ;  /* 0x000000ffffa27224 */ /* 0x000fe200078e00d5 */
[----:B------:R-:W-:Y:S01]  /*41c0*/  MOV R213, R23 ;  /* 0x0000001700d57202 */ /* 0x000fe20000000f00 */
        /* <DEDUP_REMOVED lines=14> */
[----:B------:R-:W-:Y:S01]  /*42b0*/  IMAD.MOV.U32 R235, RZ, RZ, R0 ;  /* 0x000000ffffeb7224 */ /* 0x000fe200078e0000 */
[----:B------:R-:W-:Y:S02]  /*42c0*/  UIADD3 UR12, UR8, 0x6, URZ ;  /* 0x00000006080c7890 */ /* 0x000fe4000fffe03f */
[----:B------:R-:W-:Y:S01]  /*42d0*/  UIADD3 UR14, UR6, 0x6, URZ ;  /* 0x00000006060e7890 */ /* 0x000fe2000fffe03f */
[----:B------:R-:W-:Y:S01]  /*42e0*/  UMOV UR13, 0x40000040 ;  /* 0x40000040000d7882 */ /* 0x000fe20000000000 */
[----:B------:R-:W-:Y:S01]  /*42f0*/  UMOV UR15, 0x40000040 ;  /* 0x40000040000f7882 */ /* 0x000fe20000000000 */
        /* <DEDUP_REMOVED lines=236> */
[----:B------:R-:W-:Y:S01]  /*51c0*/  STL.64 [R1+0x30], R36 ;  /* 0x0000302401007387 */ /* 0x000fe20000100a00 */
[----:B------:R-:W-:-:S03]  /*51d0*/  IMAD.MOV.U32 R2, RZ, RZ, R150 ;  /* 0x000000ffff027224 */ /* 0x000fc600078e0096 */
[----:B------:R-:W-:Y:S01]  /*51e0*/  STL.64 [R1+0x38], R38 ;  /* 0x0000382601007387 */ /* 0x000fe20000100a00 */
[----:B------:R-:W-:-:S03]  /*51f0*/  IMAD.MOV.U32 R0, RZ, RZ, R151 ;  /* 0x000000ffff007224 */ /* 0x000fc600078e0097 */
[----:B------:R-:W-:Y:S01]  /*5200*/  STL.64 [R1+0x40], R40 ;  /* 0x0000402801007387 */ /* 0x000fe20000100a00 */
[----:B------:R-:W-:Y:S01]  /*5210*/  IMAD.MOV.U32 R4, RZ, RZ, R148 ;  /* 0x000000ffff047224 */ /* 0x000fe200078e0094 */
[----:B------:R-:W-:Y:S02]  /*5220*/  MOV R3, R149 ;  /* 0x0000009500037202 */ /* 0x000fe40000000f00 */
[----:B------:R-:W-:Y:S01]  /*5230*/  STL.64 [R1+0x48], R42 ;  /* 0x0000482a01007387 */ /* 0x000fe20000100a00 */
[----:B------:R-:W-:Y:S01]  /*5240*/  MOV R6, R146 ;  /* 0x0000009200067202 */ /* 0x000fe20000000f00 */
[----:B------:R-:W-:Y:S02]  /*5250*/  IMAD.MOV.U32 R5, RZ, RZ, R147 ;  /* 0x000000ffff057224 */ /* 0x000fe400078e0093 */
[----:B------:R0:W-:Y:S01]  /*5260*/  STL.64 [R1+0x50], R44 ;  /* 0x0000502c01007387 */ /* 0x0001e20000100a00 */
[----:B------:R-:W-:-:S03]  /*5270*/  IMAD.MOV.U32 R8, RZ, RZ, R144 ;  /* 0x000000ffff087224 */ /* 0x000fc600078e0090 */
[----:B------:R-:W3:Y:S01]  /*5280*/  LDL.LU.64 R150, [R1+0x1260] ;  /* 0x0012600001967983 */ /* 0x000ee20000300a00 */
[----:B------:R-:W-:Y:S01]  /*5290*/  IMAD.MOV.U32 R7, RZ, RZ, R145 ;  /* 0x000000ffff077224 */ /* 0x000fe200078e0091 */
[----:B------:R-:W-:Y:S02]  /*52a0*/  MOV R9, R143 ;  /* 0x0000008f00097202 */ /* 0x000fe40000000f00 */
[----:B------:R-:W3:Y:S01]  /*52b0*/  LDL.LU.64 R148, [R1+0x1258] ;  /* 0x0012580001947983 */ /* 0x000ee20000300a00 */
[----:B------:R-:W-:Y:S01]  /*52c0*/  IMAD.MOV.U32 R10, RZ, RZ, R142 ;  /* 0x000000ffff0a7224 */ /* 0x000fe200078e008e */
[----:B------:R-:W-:Y:S02]  /*52d0*/  MOV R12, R140 ;  /* 0x0000008c000c7202 */ /* 0x000fe40000000f00 */
[----:B------:R-:W3:Y:S01]  /*52e0*/  LDL.LU.64 R146, [R1+0x1250] ;  /* 0x0012500001927983 */ /* 0x000ee20000300a00 */
[----:B------:R-:W-:-:S03]  /*52f0*/  IMAD.MOV.U32 R11, RZ, RZ, R141 ;  /* 0x000000ffff0b7224 */ /* 0x000fc600078e008d */
[----:B------:R-:W3:Y:S01]  /*5300*/  LDL.LU.64 R144, [R1+0x1248] ;  /* 0x0012480001907983 */ /* 0x000ee20000300a00 */
[----:B------:R-:W-:Y:S01]  /*5310*/  IMAD.MOV.U32 R14, RZ, RZ, R138 ;  /* 0x000000ffff0e7224 */ /* 0x000fe200078e008a */
[----:B------:R-:W-:Y:S01]  /*5320*/  MOV R15, R137 ;  /* 0x00000089000f7202 */ /* 0x000fe20000000f00 */
[----:B------:R-:W-:Y:S01]  /*5330*/  IMAD.MOV.U32 R13, RZ, RZ, R139 ;  /* 0x000000ffff0d7224 */ /* 0x000fe200078e008b */
        /* <DEDUP_REMOVED lines=488> */
[----:B------:R-:W-:-:S03]  /*71c0*/  MOV R2, R150 ;  /* 0x0000009600027202 */ /* 0x000fc60000000f00 */
[----:B------:R-:W-:Y:S01]  /*71d0*/  STL.64 [R1+0x38], R38 ;  /* 0x0000382601007387 */ /* 0x000fe20000100a00 */
[----:B------:R-:W-:-:S03]  /*71e0*/  IMAD.MOV.U32 R0, RZ, RZ, R151 ;  /* 0x000000ffff007224 */ /* 0x000fc600078e0097 */
[----:B------:R-:W-:Y:S01]  /*71f0*/  STL.64 [R1+0x40], R40 ;  /* 0x0000402801007387 */ /* 0x000fe20000100a00 */
[----:B------:R-:W-:-:S03]  /*7200*/  IMAD.MOV.U32 R4, RZ, RZ, R148 ;  /* 0x000000ffff047224 */ /* 0x000fc600078e0094 */
[----:B------:R-:W-:Y:S01]  /*7210*/  STL.64 [R1+0x48], R42 ;  /* 0x0000482a01007387 */ /* 0x000fe20000100a00 */
[----:B------:R-:W-:Y:S01]  /*7220*/  IMAD.MOV.U32 R3, RZ, RZ, R149 ;  /* 0x000000ffff037224 */ /* 0x000fe200078e0095 */
[----:B------:R-:W-:Y:S02]  /*7230*/  MOV R5, R147 ;  /* 0x0000009300057202 */ /* 0x000fe40000000f00 */
[----:B------:R0:W-:Y:S01]  /*7240*/  STL.64 [R1+0x50], R44 ;  /* 0x0000502c01007387 */ /* 0x0001e20000100a00 */
        /* <DEDUP_REMOVED lines=149> */
[----:B------:R-:W-:Y:S02]  /*7ba0*/  IMAD.MOV.U32 R235, RZ, RZ, R46 ;  /* 0x000000ffffeb7224 */ /* 0x000fe400078e002e */
[----:B------:R-:W-:Y:S01]  /*7bb0*/  IMAD.MOV.U32 R234, RZ, RZ, R47 ;  /* 0x000000ffffea7224 */ /* 0x000fe200078e002f */
        /* <DEDUP_REMOVED lines=353> */
[----:B------:R-:W-:-:S03]  /*91d0*/  MOV R0, R151 ;  /* 0x0000009700007202 */ /* 0x000fc60000000f00 */
[----:B------:R-:W-:Y:S01]  /*91e0*/  STL.64 [R1+0x40], R40 ;  /* 0x0000402801007387 */ /* 0x000fe20000100a00 */
[----:B------:R-:W-:Y:S01]  /*91f0*/  MOV R4, R148 ;  /* 0x0000009400047202 */ /* 0x000fe20000000f00 */
[----:B------:R-:W-:Y:S02]  /*9200*/  IMAD.MOV.U32 R3, RZ, RZ, R149 ;  /* 0x000000ffff037224 */ /* 0x000fe400078e0095 */
[----:B------:R-:W-:Y:S01]  /*9210*/  STL.64 [R1+0x48], R42 ;  /* 0x0000482a01007387 */ /* 0x000fe20000100a00 */
[----:B------:R-:W-:-:S03]  /*9220*/  IMAD.MOV.U32 R6, RZ, RZ, R146 ;  /* 0x000000ffff067224 */ /* 0x000fc600078e0092 */
[----:B------:R0:W-:Y:S01]  /*9230*/  STL.64 [R1+0x50], R44 ;  /* 0x0000502c01007387 */ /* 0x0001e20000100a00 */
        /* <DEDUP_REMOVED lines=1784> */
[----:B------:R-:W-:Y:S01]  /*101c0*/  IMAD.MOV.U32 R221, RZ, RZ, R19 ;  /* 0x000000ffffdd7224 */ /* 0x000fe200078e0013 */
[----:B------:R0:W5:Y:S01]  /*101d0*/  LDL.LU R17, [R1+0x2c8] ;  /* 0x0002c80001117983 */ /* 0x0001620000300800 */
[----:B------:R-:W-:-:S02]  /*101e0*/  IMAD.MOV.U32 R222, RZ, RZ, R18 ;  /* 0x000000ffffde7224 */ /* 0x000fc400078e0012 */
[----:B------:R-:W-:Y:S01]  /*101f0*/  IMAD.MOV.U32 R224, RZ, RZ, R14 ;  /* 0x000000ffffe07224 */ /* 0x000fe200078e000e */
[----:B------:R0:W5:Y:S01]  /*10200*/  LDL.LU R16, [R1+0x2c4] ;  /* 0x0002c40001107983 */ /* 0x0001620000300800 */
[----:B------:R-:W-:Y:S02]  /*10210*/  IMAD.MOV.U32 R225, RZ, RZ, R13 ;  /* 0x000000ffffe17224 */ /* 0x000fe400078e000d */
[----:B------:R-:W-:Y:S01]  /*10220*/  IMAD.MOV.U32 R227, RZ, RZ, R11 ;  /* 0x000000ffffe37224 */ /* 0x000fe200078e000b */
[----:B------:R0:W5:Y:S01]  /*10230*/  LDL.LU R2, [R1+0x2c0] ;  /* 0x0002c00001027983 */ /* 0x0001620000300800 */
[----:B------:R-:W-:Y:S02]  /*10240*/  IMAD.MOV.U32 R228, RZ, RZ, R10 ;  /* 0x000000ffffe47224 */ /* 0x000fe400078e000a */
[----:B------:R-:W-:Y:S01]  /*10250*/  IMAD.MOV.U32 R230, RZ, RZ, R8 ;  /* 0x000000ffffe67224 */ /* 0x000fe200078e0008 */
[----:B------:R0:W5:Y:S01]  /*10260*/  LDL.LU R0, [R1+0x2bc] ;  /* 0x0002bc0001007983 */ /* 0x0001620000300800 */
[----:B------:R-:W-:-:S02]  /*10270*/  IMAD.MOV.U32 R231, RZ, RZ, R7 ;  /* 0x000000ffffe77224 */ /* 0x000fc400078e0007 */
        /* <DEDUP_REMOVED lines=69> */
[----:B-1----:R0:W5:Y:S04]  /*106d0*/  LDL.LU R162, [R1+0x2b8] ;  /* 0x0002b80001a27983 */ /* 0x0021680000300800 */
[----:B------:R-:W2:Y:S04]  /*106e0*/  LDL.LU.64 R150, [R1+0x2b0] ;  /* 0x0002b00001967983 */ /* 0x000ea80000300a00 */
        /* <DEDUP_REMOVED lines=20> */
[----:B------:R-:W2:Y:S01]  /*10830*/  LDL.LU.64 R108, [R1+0x208] ;  /* 0x00020800016c7983 */ /* 0x000ea20000300a00 */
[----:B------:R-:W-:Y:S01]  /*10840*/  UIADD3 UR12, UR8, 0x1c06, URZ ;  /* 0x00001c06080c7890 */ /* 0x000fe2000fffe03f */
[----:B------:R-:W-:Y:S01]  /*10850*/  UMOV UR13, 0x40000040 ;  /* 0x40000040000d7882 */ /* 0x000fe20000000000 */
[----:B--2---:R-:W-:-:S07]  /*10860*/  WARPGROUP.ARRIVE ;  /* 0x00000000000079c5 */ /* 0x004fce0000000000 */
[----:B------:R-:W-:Y:S03]  /*10870*/  HGMMA.64x256x8.F32.TF32 R24, gdesc[UR12], R24, gsb0 ;  /* 0x07e000000c1879f0 */ /* 0x000fe60008002818 */
[----:B------:R-:W-:Y:S02]  /*10880*/  WARPGROUP.DEPBAR.LE gsb0, 0x0 ;  /* 0x00008000000079c5 */ /* 0x000fe40000010000 */
[----:B0-----:R-:W-:Y:S05]  /*10890*/  @!P1 BRA `(.L_x_18) ;  /* 0x00000100009c9947 */ /* 0x001fea0003800000 */
[----:B------:R-:W-:Y:S02]  /*108a0*/  UIADD3 UR6, UR39, 0x1, URZ ;  /* 0x0000000127067890 */ /* 0x000fe4000fffe03f */
[----:B------:R-:W-:Y:S02]  /*108b0*/  UMOV UR7, UR39 ;  /* 0x0000002700077c82 */ /* 0x000fe40008000000 */
[----:B------:R-:W-:-:S04]  /*108c0*/  UISETP.NE.AND UP0, UPT, UR6, 0x3, UPT ;  /* 0x000000030600788c */ /* 0x000fc8000bf05270 */
[----:B------:R-:W-:Y:S02]  /*108d0*/  USEL UR9, URZ, 0x1, UP0 ;  /* 0x000000013f097887 */ /* 0x000fe40008000000 */
[----:B------:R-:W-:Y:S02]  /*108e0*/  USEL UR6, UR6, URZ, UP0 ;  /* 0x0000003f06067287 */ /* 0x000fe40008000000 */
[----:B------:R-:W-:-:S12]  /*108f0*/  ULOP3.LUT UR9, UR36, UR9, URZ, 0x3c, !UPT ;  /* 0x0000000924097292 */ /* 0x000fd8000f8e3c3f */
.L_x_25:
[----:B------:R-:W-:Y:S05]  /*10900*/  @!P0 BRA `(.L_x_19) ;  /* 0x0000000000048947 */ /* 0x000fea0003800000 */
[----:B------:R-:W-:Y:S01]  /*10910*/  BPT.TRAP 0x1 ;  /* 0x000000040000795c */ /* 0x000fe20000300000 */
.L_x_19:
[----:B------:R-:W0:Y:S01]  /*10920*/  S2UR UR10, SR_CgaCtaId ;  /* 0x00000000000a79c3 */ /* 0x000e220000008800 */
[----:B------:R-:W-:Y:S01]  /*10930*/  UMOV UR8, 0x400 ;  /* 0x0000040000087882 */ /* 0x000fe20000000000 */
[----:B------:R-:W-:-:S05]  /*10940*/  IMAD.U32 R3, RZ, RZ, UR9 ;  /* 0x00000009ff037e24 */ /* 0x000fca000f8e00ff */
[----:B------:R-:W-:Y:S01]  /*10950*/  SHF.L.U32 R3, R3, 0x1f, RZ ;  /* 0x0000001f03037819 */ /* 0x000fe200000006ff */
[----:B0-----:R-:W-:-:S04]  /*10960*/  ULEA UR8, UR10, UR8, 0x18 ;  /* 0x000000080a087291 */ /* 0x001fc8000f8ec03f */
[----:B------:R-:W-:-:S09]  /*10970*/  ULEA UR10, UR6, UR8, 0x3 ;  /* 0x00000008060a7291 */ /* 0x000fd2000f8e183f */
[----:B------:R0:W1:Y:S01]  /*10980*/  SYNCS.PHASECHK.TRANS64.TRYWAIT P1, [UR10], R3 ;  /* 0x00000003ff0075a7 */ /* 0x000062000802014a */
[----:B------:R-:W-:Y:S05]  /*10990*/  @!P0 BRA `(.L_x_20) ;  /* 0x0000000000048947 */ /* 0x000fea0003800000 */
[----:B------:R-:W-:Y:S01]  /*109a0*/  BPT.TRAP 0x1 ;  /* 0x000000040000795c */ /* 0x000fe20000300000 */
.L_x_20:
[----:B-1----:R-:W-:Y:S05]  /*109b0*/  @P1 BRA `(.L_x_21) ;  /* 0x0000000000081947 */ /* 0x002fea0003800000 */
[----:B------:R-:W1:Y:S02]  /*109c0*/  SYNCS.PHASECHK.TRANS64.TRYWAIT P1, [UR10], R3 ;  /* 0x00000003ff0075a7 */ /* 0x000e64000802014a */
[----:B-1----:R-:W-:Y:S05]  /*109d0*/  @!P1 BRA `(.L_x_22) ;  /* 0x0000022400489947 */ /* 0x002fea0003800000 */
.L_x_21:
        /* <DEDUP_REMOVED lines=64> */
[----:B--2---:R-:W2:Y:S04]  /*10de0*/  LDL.LU.64 R24, [R1] ;  /* 0x0000000001187983 */ /* 0x004ea80000300a00 */
        /* <DEDUP_REMOVED lines=63> */
[----:B------:R-:W-:-:S02]  /*111e0*/  ULEA UR11, UR6, UR5, 0xd ;  /* 0x00000005060b7291 */ /* 0x000fc4000f8e683f */
[----:B------:R-:W-:Y:S01]  /*111f0*/  ULEA UR10, UR6, UR4, 0xd ;  /* 0x00000004060a7291 */ /* 0x000fe2000f8e683f */
[----:B-----5:R-:W-:Y:S01]  /*11200*/  STL [R1+0x2c8], R17 ;  /* 0x0002c81101007387 */ /* 0x020fe20000100800 */
[----:B------:R-:W-:Y:S01]  /*11210*/  UMOV UR15, 0x40000040 ;  /* 0x40000040000f7882 */ /* 0x000fe20000000000 */
[----:B------:R-:W-:Y:S02]  /*11220*/  UMOV UR13, 0x40000040 ;  /* 0x40000040000d7882 */ /* 0x000fe40000000000 */
[----:B------:R-:W-:Y:S01]  /*11230*/  UMOV UR14, UR11 ;  /* 0x0000000b000e7c82 */ /* 0x000fe20008000000 */
[----:B------:R-:W-:Y:S01]  /*11240*/  STL [R1+0x2c4], R16 ;  /* 0x0002c41001007387 */ /* 0x000fe20000100800 */
[----:B------:R-:W-:-:S03]  /*11250*/  UMOV UR12, UR10 ;  /* 0x0000000a000c7c82 */ /* 0x000fc60008000000 */
[----:B------:R3:W-:Y:S04]  /*11260*/  STL [R1+0x2c0], R2 ;  /* 0x0002c00201007387 */ /* 0x0007e80000100800 */
[----:B------:R4:W-:Y:S01]  /*11270*/  STL [R1+0x2bc], R0 ;  /* 0x0002bc0001007387 */ /* 0x0009e20000100800 */
[----:B--2---:R-:W-:-:S06]  /*11280*/  WARPGROUP.ARRIVE ;  /* 0x00000000000079c5 */ /* 0x004fcc0000000000 */
[----:B------:R-:W-:Y:S03]  /*11290*/  HGMMA.64x256x8.F32.TF32 R24, gdesc[UR12], R24, gsb0 ;  /* 0x07e000000c1879f0 */ /* 0x000fe60008002818 */
[----:B------:R-:W-:Y:S02]  /*112a0*/  WARPGROUP.DEPBAR.LE gsb0, 0x0 ;  /* 0x00008000000079c5 */ /* 0x000fe40000010000 */
[----:B------:R-:W-:Y:S01]  /*112b0*/  STL.64 [R1], R24 ;  /* 0x0000001801007387 */ /* 0x000fe20000100a00 */
[----:B---3--:R-:W-:Y:S01]  /*112c0*/  IMAD.MOV.U32 R2, RZ, RZ, R150 ;  /* 0x000000ffff027224 */ /* 0x008fe200078e0096 */
[----:B01----:R-:W-:Y:S01]  /*112d0*/  MOV R3, R149 ;  /* 0x0000009500037202 */ /* 0x003fe20000000f00 */
[----:B----4-:R-:W-:Y:S01]  /*112e0*/  IMAD.MOV.U32 R0, RZ, RZ, R151 ;  /* 0x000000ffff007224 */ /* 0x010fe200078e0097 */
        /* <DEDUP_REMOVED lines=40> */
[----:B------:R-:W2:Y:S01]  /*11570*/  LDL.LU.64 R150, [R1+0x17d0] ;  /* 0x0017d00001967983 */ /* 0x000ea20000300a00 */
        /* <DEDUP_REMOVED lines=96> */
[----:B------:R-:W-:-:S03]  /*11b80*/  IMAD.MOV.U32 R235, RZ, RZ, R46 ;  /* 0x000000ffffeb7224 */ /* 0x000fc600078e002e */
        /* <DEDUP_REMOVED lines=28> */
[----:B0-----:R-:W2:Y:S04]  /*11d50*/  LDL.LU.64 R44, [R1+0x1628] ;  /* 0x00162800012c7983 */ /* 0x001ea80000300a00 */
        /* <DEDUP_REMOVED lines=11> */
[----:B------:R-:W-:-:S02]  /*11e10*/  UMOV UR13, 0x40000040 ;  /* 0x40000040000d7882 */ /* 0x000fc40000000000 */
[----:B------:R-:W-:Y:S01]  /*11e20*/  STL [R1+0x15d0], R162 ;  /* 0x0015d0a201007387 */ /* 0x000fe20000100800 */
[----:B--2---:R-:W-:-:S06]  /*11e30*/  WARPGROUP.ARRIVE ;  /* 0x00000000000079c5 */ /* 0x004fcc0000000000 */
        /* <DEDUP_REMOVED lines=2892> */
[----:B------:R-:W-:Y:S01]  /*1d300*/  IMAD.MOV.U32 R4, RZ, RZ, R148 ;  /* 0x000000ffff047224 */ /* 0x000fe200078e0094 */
[----:B------:R-:W-:Y:S02]  /*1d310*/  MOV R3, R149 ;  /* 0x0000009500037202 */ /* 0x000fe40000000f00 */
[----:B------:R-:W-:Y:S01]  /*1d320*/  STL.64 [R1+0x48], R42 ;  /* 0x0000482a01007387 */ /* 0x000fe20000100a00 */
[----:B------:R-:W-:Y:S01]  /*1d330*/  IMAD.MOV.U32 R6, RZ, RZ, R146 ;  /* 0x000000ffff067224 */ /* 0x000fe200078e0092 */
[----:B------:R-:W-:Y:S02]  /*1d340*/  MOV R5, R147 ;  /* 0x0000009300057202 */ /* 0x000fe40000000f00 */
[----:B------:R0:W-:Y:S01]  /*1d350*/  STL.64 [R1+0x50], R44 ;  /* 0x0000502c01007387 */ /* 0x0001e20000100a00 */
[----:B------:R-:W-:Y:S01]  /*1d360*/  IMAD.MOV.U32 R8, RZ, RZ, R144 ;  /* 0x000000ffff087224 */ /* 0x000fe200078e0090 */
[----:B------:R-:W-:-:S02]  /*1d370*/  MOV R7, R145 ;  /* 0x0000009100077202 */ /* 0x000fc40000000f00 */
[----:B------:R-:W3:Y:S01]  /*1d380*/  LDL.LU.64 R150, [R1+0x780] ;  /* 0x0007800001967983 */ /* 0x000ee20000300a00 */
[----:B------:R-:W-:Y:S01]  /*1d390*/  IMAD.MOV.U32 R10, RZ, RZ, R142 ;  /* 0x000000ffff0a7224 */ /* 0x000fe200078e008e */
[----:B------:R-:W-:Y:S02]  /*1d3a0*/  MOV R9, R143 ;  /* 0x0000008f00097202 */ /* 0x000fe40000000f00 */
[----:B------:R-:W3:Y:S01]  /*1d3b0*/  LDL.LU.64 R148, [R1+0x778] ;  /* 0x0007780001947983 */ /* 0x000ee20000300a00 */
[----:B------:R-:W-:Y:S01]  /*1d3c0*/  IMAD.MOV.U32 R12, RZ, RZ, R140 ;  /* 0x000000ffff0c7224 */ /* 0x000fe200078e008c */
[----:B------:R-:W-:Y:S02]  /*1d3d0*/  MOV R11, R141 ;  /* 0x0000008d000b7202 */ /* 0x000fe40000000f00 */
[----:B------:R-:W3:Y:S01]  /*1d3e0*/  LDL.LU.64 R146, [R1+0x770] ;  /* 0x0007700001927983 */ /* 0x000ee20000300a00 */
        /* <DEDUP_REMOVED lines=251> */
[----:B------:R-:W-:-:S02]  /*1e3a0*/  UIADD3 UR12, UR10, 0x1802, URZ ;  /* 0x000018020a0c7890 */ /* 0x000fc4000fffe03f */
        /* <DEDUP_REMOVED lines=506> */
[----:B------:R-:W-:Y:S01]  /*20350*/  UIADD3 UR14, UR11, 0x1806, URZ ;  /* 0x000018060b0e7890 */ /* 0x000fe2000fffe03f */
[----:B------:R0:W5:Y:S01]  /*20360*/  LDL.LU R17, [R1+0x2c8] ;  /* 0x0002c80001117983 */ /* 0x0001620000300800 */
[----:B------:R-:W-:Y:S01]  /*20370*/  UIADD3 UR12, UR10, 0x1806, URZ ;  /* 0x000018060a0c7890 */ /* 0x000fe2000fffe03f */
[----:B------:R-:W-:Y:S01]  /*20380*/  UMOV UR15, 0x40000040 ;  /* 0x40000040000f7882 */ /* 0x000fe20000000000 */
[----:B------:R-:W-:Y:S01]  /*20390*/  UMOV UR13, 0x40000040 ;  /* 0x40000040000d7882 */ /* 0x000fe20000000000 */
[----:B------:R0:W5:Y:S04]  /*203a0*/  LDL.LU R16, [R1+0x2c4] ;  /* 0x0002c40001107983 */ /* 0x0001680000300800 */
[----:B------:R0:W5:Y:S04]  /*203b0*/  LDL.LU R2, [R1+0x2c0] ;  /* 0x0002c00001027983 */ /* 0x0001680000300800 */
[----:B------:R0:W5:Y:S01]  /*203c0*/  LDL.LU R0, [R1+0x2bc] ;  /* 0x0002bc0001007983 */ /* 0x0001620000300800 */
        /* <DEDUP_REMOVED lines=96> */
[----:B------:R-:W-:Y:S01]  /*209d0*/  BPT.TRAP 0x1 ;  /* 0x000000040000795c */ /* 0x000fe20000300000 */
.L_x_23:
[----:B------:R-:W-:Y:S02]  /*209e0*/  UISETP.GT.U32.AND UP0, UPT, UR37, 0x1, UPT ;  /* 0x000000012500788c */ /* 0x000fe4000bf04070 */
[----:B------:R-:W-:-:S04]  /*209f0*/  ULEA UR8, UR7, UR8, 0x3 ;  /* 0x0000000807087291 */ /* 0x000fc8000f8e183f */
[----:B------:R-:W-:Y:S01]  /*20a00*/  UIADD3 UR8, UR8, 0x18, URZ ;  /* 0x0000001808087890 */ /* 0x000fe2000fffe03f */
[----:B------:R-:W-:-:S03]  /*20a10*/  PLOP3.LUT P1, PT, PT, PT, UP0, 0x80, 0x0 ;  /* 0x000000000000781c */ /* 0x000fc60003f2f008 */
[----:B------:R-:W-:-:S09]  /*20a20*/  UPRMT UR8, URZ, 0x654, UR8 ;  /* 0x000006543f087896 */ /* 0x000fd20008000008 */
[----:B------:R-:W-:Y:S01]  /*20a30*/  SYNCS.ARRIVE.TRANS64.RED.A1T0 RZ, [UR8], RZ ;  /* 0x000000ffffff79a7 */ /* 0x000fe20008100408 */
[----:B------:R-:W-:Y:S05]  /*20a40*/  @P1 BRA `(.L_x_24) ;  /* 0x0000000000041947 */ /* 0x000fea0003800000 */
[----:B------:R-:W-:Y:S01]  /*20a50*/  BPT.TRAP 0x1 ;  /* 0x000000040000795c */ /* 0x000fe20000300000 */
.L_x_24:
[----:B------:R-:W-:Y:S01]  /*20a60*/  UIADD3 UR6, UR6, 0x1, URZ ;  /* 0x0000000106067890 */ /* 0x000fe2000fffe03f */
[C---:B-----5:R-:W-:Y:S01]  /*20a70*/  ISETP.GT.AND P1, PT, R0.reuse, 0x1, PT ;  /* 0x000000010000780c */ /* 0x060fe20003f24270 */
[----:B------:R-:W-:Y:S01]  /*20a80*/  UIADD3 UR7, UR7, 0x1, URZ ;  /* 0x0000000107077890 */ /* 0x000fe2000fffe03f */
[----:B------:R-:W-:Y:S01]  /*20a90*/  VIADD R0, R0, 0xffffffff ;  /* 0xffffffff00007836 */ /* 0x000fe20000000000 */
[----:B------:R-:W-:Y:S02]  /*20aa0*/  UISETP.NE.AND UP0, UPT, UR6, 0x3, UPT ;  /* 0x000000030600788c */ /* 0x000fe4000bf05270 */
[----:B------:R-:W-:Y:S02]  /*20ab0*/  UISETP.NE.AND UP1, UPT, UR7, 0x3, UPT ;  /* 0x000000030700788c */ /* 0x000fe4000bf25270 */
[----:B------:R-:W-:Y:S02]  /*20ac0*/  USEL UR8, URZ, 0x1, UP0 ;  /* 0x000000013f087887 */ /* 0x000fe40008000000 */
[----:B------:R-:W-:-:S02]  /*20ad0*/  USEL UR6, UR6, URZ, UP0 ;  /* 0x0000003f06067287 */ /* 0x000fc40008000000 */
[----:B------:R-:W-:Y:S02]  /*20ae0*/  USEL UR7, UR7, URZ, UP1 ;  /* 0x0000003f07077287 */ /* 0x000fe40008800000 */
[----:B------:R-:W-:Y:S01]  /*20af0*/  ULOP3.LUT UR9, UR9, UR8, URZ, 0x3c, !UPT ;  /* 0x0000000809097292 */ /* 0x000fe2000f8e3c3f */
[----:B------:R-:W-:Y:S11]  /*20b00*/  @P1 BRA `(.L_x_25) ;  /* 0xfffffefc007c1947 */ /* 0x000ff6000383ffff */
.L_x_18:
[----:B-----5:R-:W0:Y:S02]  /*20b10*/  LDC R0, c[0x0][0x28c] ;  /* 0x0000a300ff007b82 */ /* 0x020e240000000800 */
[----:B0-----:R-:W-:-:S13]  /*20b20*/  ISETP.GE.AND P1, PT, R0, 0x1, PT ;  /* 0x000000010000780c */ /* 0x001fda0003f26270 */
[----:B------:R-:W-:Y:S05]  /*20b30*/  @!P1 BRA `(.L_x_26) ;  /* 0x00000000004c9947 */ /* 0x000fea0003800000 */
[----:B------:R-:W-:Y:S05]  /*20b40*/  @!P0 BRA `(.L_x_27) ;  /* 0x0000000000048947 */ /* 0x000fea0003800000 */
[----:B------:R-:W-:Y:S01]  /*20b50*/  BPT.TRAP 0x1 ;  /* 0x000000040000795c */ /* 0x000fe20000300000 */
.L_x_27:
[----:B------:R-:W0:Y:S01]  /*20b60*/  S2UR UR7, SR_CgaCtaId ;  /* 0x00000000000779c3 */ /* 0x000e220000008800 */
[----:B------:R-:W-:-:S04]  /*20b70*/  UISETP.LT.AND UP0, UPT, UR43, 0x1, UPT ;  /* 0x000000012b00788c */ /* 0x000fc8000bf01270 */
[----:B------:R-:W-:Y:S02]  /*20b80*/  USEL UR6, UR43, 0x1, UP0 ;  /* 0x000000012b067887 */ /* 0x000fe40008000000 */
[----:B------:R-:W-:Y:S02]  /*20b90*/  UISETP.GT.U32.AND UP0, UPT, UR37, 0x1, UPT ;  /* 0x000000012500788c */ /* 0x000fe4000bf04070 */
[----:B------:R-:W-:-:S04]  /*20ba0*/  UIADD3 UR6, UR39, UR43, -UR6 ;  /* 0x0000002b27067290 */ /* 0x000fc8000fffe806 */
[----:B------:R-:W-:Y:S01]  /*20bb0*/  UIMAD.WIDE.U32 UR4, UR6, -0x55555555, URZ ;  /* 0xaaaaaaab060478a5 */ /* 0x000fe2000f8e003f */
[----:B------:R-:W-:-:S03]  /*20bc0*/  PLOP3.LUT P0, PT, PT, PT, UP0, 0x80, 0x0 ;  /* 0x000000000000781c */ /* 0x000fc60003f0f008 */
[----:B------:R-:W-:-:S03]  /*20bd0*/  USHF.R.U32.HI UR4, URZ, 0x1, UR5 ;  /* 0x000000013f047899 */ /* 0x000fc60008011605 */
[----:B------:R-:W-:Y:S01]  /*20be0*/  UMOV UR5, 0x400 ;  /* 0x0000040000057882 */ /* 0x000fe20000000000 */
[----:B------:R-:W-:Y:S02]  /*20bf0*/  UIMAD UR6, UR4, -0x3, UR6 ;  /* 0xfffffffd040678a4 */ /* 0x000fe4000f8e0206 */
[----:B0-----:R-:W-:-:S04]  /*20c00*/  ULEA UR5, UR7, UR5, 0x18 ;  /* 0x0000000507057291 */ /* 0x001fc8000f8ec03f */
[----:B------:R-:W-:-:S04]  /*20c10*/  ULEA UR6, UR6, UR5, 0x3 ;  /* 0x0000000506067291 */ /* 0x000fc8000f8e183f */
[----:B------:R-:W-:-:S04]  /*20c20*/  UIADD3 UR6, UR6, 0x18, URZ ;  /* 0x0000001806067890 */ /* 0x000fc8000fffe03f */
[----:B------:R-:W-:-:S09]  /*20c30*/  UPRMT UR6, URZ, 0x654, UR6 ;  /* 0x000006543f067896 */ /* 0x000fd20008000006 */
[----:B------:R-:W-:Y:S01]  /*20c40*/  SYNCS.ARRIVE.TRANS64.RED.A1T0 RZ, [UR6], RZ ;  /* 0x000000ffffff79a7 */ /* 0x000fe20008100406 */
[----:B------:R-:W-:Y:S05]  /*20c50*/  @P0 BRA `(.L_x_26) ;  /* 0x0000000000040947 */ /* 0x000fea0003800000 */
[----:B------:R-:W-:Y:S01]  /*20c60*/  BPT.TRAP 0x1 ;  /* 0x000000040000795c */ /* 0x000fe20000300000 */
.L_x_26:
[----:B------:R-:W0:Y:S01]  /*20c70*/  S2R R8, SR_TID.X ;  /* 0x0000000000087919 */ /* 0x000e220000002100 */
[----:B------:R-:W-:Y:S01]  /*20c80*/  MOV R19, 0x6540 ;  /* 0x0000654000137802 */ /* 0x000fe20000000f00 */
[----:B------:R-:W-:Y:S01]  /*20c90*/  USHF.R.S32.HI UR10, URZ, 0x1f, UR42 ;  /* 0x0000001f3f0a7899 */ /* 0x000fe2000801142a */
[----:B------:R-:W-:Y:S01]  /*20ca0*/  LOP3.LUT R4, R162, 0x1, RZ, 0xc0, !PT ;  /* 0x00000001a2047812 */ /* 0x000fe200078ec0ff */
[----:B------:R-:W-:Y:S01]  /*20cb0*/  ULDC.64 UR8, c[0x0][0x5d0] ;  /* 0x0001740000087ab9 */ /* 0x000fe20000000a00 */
[----:B------:R-:W-:Y:S01]  /*20cc0*/  UIMAD.WIDE UR6, UR40, 0x100, URZ ;  /* 0x00000100280678a5 */ /* 0x000fe2000f8e023f */
[----:B------:R-:W-:Y:S01]  /*20cd0*/  IMAD.U32 R6, RZ, RZ, UR8 ;  /* 0x00000008ff067e24 */ /* 0x000fe2000f8e00ff */
[----:B------:R-:W-:Y:S01]  /*20ce0*/  UIMAD UR4, UR10, UR8, URZ ;  /* 0x000000080a0472a4 */ /* 0x000fe2000f8e023f */
[----:B------:R-:W-:Y:S01]  /*20cf0*/  SHF.L.U32 R3, R4, 0x6, RZ ;  /* 0x0000000604037819 */ /* 0x000fe200000006ff */
[----:B------:R-:W-:Y:S02]  /*20d00*/  USHF.L.U32 UR40, UR40, 0x8, URZ ;  /* 0x0000000828287899 */ /* 0x000fe4000800063f */
[----:B------:R-:W-:Y:S01]  /*20d10*/  UIMAD UR4, UR42, UR9, UR4 ;  /* 0x000000092a0472a4 */ /* 0x000fe2000f8e0204 */
[----:B------:R-:W-:Y:S01]  /*20d20*/  ULDC UR8, c[0x0][0x284] ;  /* 0x0000a10000087ab9 */ /* 0x000fe20000000800 */
[----:B------:R-:W-:Y:S01]  /*20d30*/  UIADD3 UR39, UR43, UR39, URZ ;  /* 0x000000272b277290 */ /* 0x000fe2000fffe03f */
[----:B------:R-:W-:Y:S01]  /*20d40*/  IMAD.U32 R158, RZ, RZ, UR8 ;  /* 0x00000008ff9e7e24 */ /* 0x000fe2000f8e00ff */
[----:B------:R-:W-:-:S02]  /*20d50*/  UISETP.GE.U32.AND UP2, UPT, UR43, 0x3, UPT ;  /* 0x000000032b00788c */ /* 0x000fc4000bf46070 */
[----:B------:R-:W-:-:S04]  /*20d60*/  UISETP.GT.U32.AND UP1, UPT, UR39, 0x2, UPT ;  /* 0x000000022700788c */ /* 0x000fc8000bf24070 */
[----:B------:R-:W-:Y:S01]  /*20d70*/  UISETP.LT.U32.AND UP1, UPT, UR43, 0x3, UP1 ;  /* 0x000000032b00788c */ /* 0x000fe20008f21070 */
[C---:B0-----:R-:W-:Y:S01]  /*20d80*/  IMAD.SHL.U32 R18, R8.reuse, 0x2, RZ ;  /* 0x0000000208127824 */ /* 0x041fe200078e00ff */
[----:B------:R-:W-:Y:S02]  /*20d90*/  SHF.R.U32.HI R0, RZ, 0x2, R8 ;  /* 0x00000002ff007819 */ /* 0x000fe40000011608 */
[----:B------:R-:W-:Y:S02]  /*20da0*/  LOP3.LUT R5, R8, 0x60, RZ, 0xc0, !PT ;  /* 0x0000006008057812 */ /* 0x000fe400078ec0ff */
[----:B------:R-:W-:Y:S02]  /*20db0*/  LOP3.LUT R18, R18, 0x6, RZ, 0xc0, !PT ;  /* 0x0000000612127812 */ /* 0x000fe400078ec0ff */
[----:B------:R-:W-:Y:S02]  /*20dc0*/  LOP3.LUT R0, R0, 0x7, RZ, 0xc0, !PT ;  /* 0x0000000700007812 */ /* 0x000fe400078ec0ff */
[----:B------:R-:W-:Y:S01]  /*20dd0*/  PRMT R18, R18, R19, UR41 ;  /* 0x0000002912127e16 */ /* 0x000fe20008000013 */
[----:B------:R-:W-:Y:S01]  /*20de0*/  USHF.L.U32 UR41, UR41, 0x8, URZ ;  /* 0x0000000829297899 */ /* 0x000fe2000800063f */
[----:B------:R-:W-:-:S02]  /*20df0*/  SHF.R.U32.HI R5, RZ, 0x1, R5 ;  /* 0x00000001ff057819 */ /* 0x000fc40000011605 */
[----:B------:R-:W-:Y:S02]  /*20e00*/  SHF.R.S32.HI R19, RZ, 0x1f, R18 ;  /* 0x0000001fff137819 */ /* 0x000fe40000011412 */
[--C-:B------:R-:W-:Y:S02]  /*20e10*/  LOP3.LUT R3, R3, 0x40, R0.reuse, 0xe2, !PT ;  /* 0x0000004003037812 */ /* 0x100fe400078ee200 */
[----:B------:R-:W-:Y:S01]  /*20e20*/  IADD3 R0, RZ, -R5, -R0 ;  /* 0x80000005ff007210 */ /* 0x000fe20007ffe800 */
[----:B------:R-:W-:Y:S01]  /*20e30*/  IMAD.WIDE.U32 R6, R6, UR42, R18 ;  /* 0x0000002a06067c25 */ /* 0x000fe2000f8e0012 */
[----:B------:R-:W-:-:S03]  /*20e40*/  LOP3.LUT R3, R3, UR6, R5, 0xfe, !PT ;  /* 0x0000000603037c12 */ /* 0x000fc6000f8efe05 */
[----:B------:R-:W-:Y:S01]  /*20e50*/  IMAD R0, R4, -0x40, R0 ;  /* 0xffffffc004007824 */ /* 0x000fe200078e0200 */
[----:B------:R-:W-:Y:S01]  /*20e60*/  IADD3 R7, R7, UR4, RZ ;  /* 0x0000000407077c10 */ /* 0x000fe2000fffe0ff */
[----:B------:R-:W-:Y:S01]  /*20e70*/  ULDC UR4, c[0x0][0x288] ;  /* 0x0000a20000047ab9 */ /* 0x000fe20000000800 */
[----:B------:R-:W-:Y:S01]  /*20e80*/  MOV R4, 0xfffffffe ;  /* 0xfffffffe00047802 */ /* 0x000fe20000000f00 */
[----:B------:R-:W-:Y:S01]  /*20e90*/  UISETP.GE.AND UP0, UPT, UR41, UR4, UPT ;  /* 0x000000042900728c */ /* 0x000fe2000bf06270 */
[----:B------:R-:W-:Y:S02]  /*20ea0*/  IADD3 R158, R158, -UR40, R0 ;  /* 0x800000289e9e7c10 */ /* 0x000fe4000fffe000 */
[----:B------:R-:W-:Y:S01]  /*20eb0*/  LOP3.LUT R0, R8, 0x3, RZ, 0xc0, !PT ;  /* 0x0000000308007812 */ /* 0x000fe200078ec0ff */
[----:B------:R-:W-:Y:S02]  /*20ec0*/  UISETP.GE.OR UP0, UPT, UR40, UR8, UP0 ;  /* 0x000000082800728c */ /* 0x000fe40008706670 */
[----:B------:R-:W-:-:S02]  /*20ed0*/  USEL UR8, URZ, 0x1, !UP1 ;  /* 0x000000013f087887 */ /* 0x000fc4000c800000 */
[----:B------:R-:W-:Y:S01]  /*20ee0*/  IMAD R0, R0, R4, UR4 ;  /* 0x0000000400007e24 */ /* 0x000fe2000f8e0204 */
[----:B------:R-:W-:Y:S01]  /*20ef0*/  UIMAD.WIDE.U32 UR4, UR39, -0x55555555, URZ ;  /* 0xaaaaaaab270478a5 */ /* 0x000fe2000f8e003f */
[----:B------:R-:W-:Y:S01]  /*20f00*/  PLOP3.LUT P0, PT, PT, PT, UP0, 0x80, 0x0 ;  /* 0x000000000000781c */ /* 0x000fe20003f0f008 */
[----:B------:R-:W-:Y:S01]  /*20f10*/  ULOP3.LUT UR36, UR36, UR8, URZ, 0x3c, !UPT ;  /* 0x0000000824247292 */ /* 0x000fe2000f8e3c3f */
[----:B------:R-:W-:Y:S01]  /*20f20*/  VIADD R0, R0, -UR41 ;  /* 0x8000002900007c36 */ /* 0x000fe20008000000 */
[----:B------:R-:W-:Y:S01]  /*20f30*/  USHF.R.U32.HI UR4, URZ, 0x1, UR5 ;  /* 0x000000013f047899 */ /* 0x000fe20008011605 */
[----:B------:R-:W-:-:S03]  /*20f40*/  UMOV UR40, 0xffffffff ;  /* 0xffffffff00287882 */ /* 0x000fc60000000000 */
[----:B------:R-:W-:Y:S02]  /*20f50*/  UIMAD UR39, UR4, -0x3, UR39 ;  /* 0xfffffffd042778a4 */ /* 0x000fe4000f8e0227 */
[----:B------:R-:W-:-:S04]  /*20f60*/  @UP2 ULOP3.LUT UR36, UR36, 0x1, UR4, 0x78, !UPT ;  /* 0x0000000124242892 */ /* 0x000fc8000f8e7804 */
[----:B------:R-:W-:Y:S08]  /*20f70*/  @P0 BRA `(.L_x_28) ;  /* 0x000000fc00a80947 */ /* 0x000ff00003800000 */
[----:B------:R-:W-:Y:S01]  /*20f80*/  FSETP.NEU.AND P0, PT, R16, RZ, PT ;  /* 0x000000ff1000720b */ /* 0x000fe20003f0d000 */
[----:B------:R-:W-:Y:S01]  /*20f90*/  ULDC.64 UR8, c[0x0][0x5c8] ;  /* 0x0001720000087ab9 */ /* 0x000fe20000000a00 */
[----:B------:R-:W-:Y:S01]  /*20fa0*/  ISETP.GT.AND P3, PT, R158, RZ, PT ;  /* 0x000000ff9e00720c */ /* 0x000fe20003f64270 */
[----:B------:R-:W-:Y:S01]  /*20fb0*/  UIMAD UR4, UR7, UR8, URZ ;  /* 0x00000008070472a4 */ /* 0x000fe2000f8e023f */
[----:B------:R-:W-:Y:S01]  /*20fc0*/  MOV R10, UR9 ;  /* 0x00000009000a7c02 */ /* 0x000fe20008000f00 */
[C---:B------:R-:W-:Y:S01]  /*20fd0*/  IMAD.WIDE.U32 R6, R3.reuse, UR8, R6 ;  /* 0x0000000803067c25 */ /* 0x040fe2000f8e0006 */
[----:B------:R-:W-:Y:S01]  /*20fe0*/  BSSY B0, `(.L_x_28) ;  /* 0x0000fe3000007945 */ /* 0x000fe20003800000 */
[----:B------:R-:W-:Y:S02]  /*20ff0*/  ISETP.GT.AND P1, PT, R0, RZ, P3 ;  /* 0x000000ff0000720c */ /* 0x000fe40001f24270 */
[----:B------:R-:W-:-:S04]  /*21000*/  IMAD R10, R3, R10, UR4 ;  /* 0x00000004030a7e24 */ /* 0x000fc8000f8e020a */
[----:B------:R-:W-:Y:S01]  /*21010*/  IMAD.IADD R10, R7, 0x1, R10 ;  /* 0x00000001070a7824 */ /* 0x000fe200078e020a */
[----:B------:R-:W-:Y:S06]  /*21020*/  @!P0 BRA `(.L_x_29) ;  /* 0x000000ac00448947 */ /* 0x000fec0003800000 */
[----:B------:R-:W0:Y:S01]  /*21030*/  LDC.64 R22, c[0x0][0x5b8] ;  /* 0x00016e00ff167b82 */ /* 0x000e220000000a00 */
[----:B------:R-:W2:Y:S01]  /*21040*/  LDL.LU R11, [R1] ;  /* 0x00000000010b7983 */ /* 0x000ea20000300800 */
[----:B------:R-:W-:-:S06]  /*21050*/  ULDC.64 UR4, c[0x0][0x5c0] ;  /* 0x0001700000047ab9 */ /* 0x000fcc0000000a00 */
[----:B------:R-:W1:Y:S08]  /*21060*/  LDC.64 R14, c[0x0][0x5b0] ;  /* 0x00016c00ff0e7b82 */ /* 0x000e700000000a00 */
[----:B------:R-:W3:Y:S01]  /*21070*/  LDC.64 R12, c[0x0][0x5a8] ;  /* 0x00016a00ff0c7b82 */ /* 0x000ee20000000a00 */
[C---:B0-----:R-:W-:Y:S02]  /*21080*/  IMAD R159, R22.reuse, UR10, RZ ;  /* 0x0000000a169f7c24 */ /* 0x041fe4000f8e02ff */
[----:B------:R-:W-:-:S04]  /*21090*/  IMAD.WIDE.U32 R152, R22, UR42, R18 ;  /* 0x0000002a16987c25 */ /* 0x000fc8000f8e0012 */
[----:B------:R-:W-:Y:S02]  /*210a0*/  IMAD R159, R23, UR42, R159 ;  /* 0x0000002a179f7c24 */ /* 0x000fe4000f8e029f */
[----:B-1----:R-:W-:Y:S02]  /*210b0*/  IMAD R156, R14, UR7, RZ ;  /* 0x000000070e9c7c24 */ /* 0x002fe4000f8e02ff */
[----:B------:R-:W-:Y:S01]  /*210c0*/  IMAD.MOV.U32 R20, RZ, RZ, R152 ;  /* 0x000000ffff147224 */ /* 0x000fe200078e0098 */
[----:B------:R-:W-:Y:S01]  /*210d0*/  IADD3 R21, R153, R159, RZ ;  /* 0x0000009f99157210 */ /* 0x000fe20007ffe0ff */
[C---:B------:R-:W-:Y:S02]  /*210e0*/  IMAD R156, R3.reuse, R15, R156 ;  /* 0x0000000f039c7224 */ /* 0x040fe400078e029c */
[----:B------:R-:W-:-:S05]  /*210f0*/  IMAD.WIDE.U32 R4, R3, R14, R20 ;  /* 0x0000000e03047225 */ /* 0x000fca00078e0014 */
[----:B------:R-:W-:Y:S02]  /*21100*/  IADD3 R5, R5, R156, RZ ;  /* 0x0000009c05057210 */ /* 0x000fe40007ffe0ff */
[----:B---3--:R-:W-:-:S04]  /*21110*/  LEA R8, P0, R4, R12, 0x2 ;  /* 0x0000000c04087211 */ /* 0x008fc800078010ff */
[----:B------:R-:W-:-:S05]  /*21120*/  LEA.HI.X R9, R4, R13, R5, 0x2, P0 ;  /* 0x0000000d04097211 */ /* 0x000fca00000f1405 */
[----:B------:R-:W3:Y:S01]  /*21130*/  @P1 LDG.E.LTC128B R23, desc[UR44][R8.64] ;  /* 0x0000002c08171981 */ /* 0x000ee2000c1e1920 */
[C---:B------:R-:W-:Y:S01]  /*21140*/  LEA R4, P0, R6.reuse, UR4, 0x2 ;  /* 0x0000000406047c11 */ /* 0x040fe2000f8010ff */
[----:B------:R-:W-:Y:S03]  /*21150*/  BSSY B1, `(.L_x_30) ;  /* 0x0000010000017945 */ /* 0x000fe60003800000 */
[----:B------:R-:W-:Y:S02]  /*21160*/  LEA.HI.X R5, R6, UR5, R10, 0x2, P0 ;  /* 0x0000000506057c11 */ /* 0x000fe400080f140a */
[----:B---3--:R-:W-:-:S05]  /*21170*/  LOP3.LUT R7, R23, 0xffffe000, RZ, 0xc0, !PT ;  /* 0xffffe00017077812 */ /* 0x008fca00078ec0ff */
[----:B------:R-:W-:-:S04]  /*21180*/  FMUL R7, R7, R16 ;  /* 0x0000001007077220 */ /* 0x000fc80000400000 */
[----:B--2---:R-:W-:-:S05]  /*21190*/  FFMA R7, R11, R2, R7 ;  /* 0x000000020b077223 */ /* 0x004fca0000000007 */
[----:B------:R-:W-:-:S05]  /*211a0*/  F2FP.TF32.F32.PACK_B R7, R7 ;  /* 0x00000007ff07723e */ /* 0x000fca00024050ff */
[----:B------:R0:W-:Y:S02]  /*211b0*/  @P1 STG.E desc[UR44][R4.64], R7 ;  /* 0x0000000704001986 */ /* 0x0001e4000c10192c */
[----:B0-----:R-:W-:-:S04]  /*211c0*/  IMAD.WIDE.U32 R6, R3, R14, R18 ;  /* 0x0000000e03067225 */ /* 0x001fc800078e0012 */
[----:B------:R-:W-:Y:S02]  /*211d0*/  IMAD.IADD R7, R156, 0x1, R7 ;  /* 0x000000019c077824 */ /* 0x000fe400078e0207 */
[----:B------:R-:W-:-:S05]  /*211e0*/  IMAD.WIDE.U32 R6, R22, UR42, R6 ;  /* 0x0000002a16067c25 */ /* 0x000fca000f8e0006 */
[----:B------:R-:W-:Y:S02]  /*211f0*/  IADD3 R7, R159, R7, RZ ;  /* 0x000000079f077210 */ /* 0x000fe40007ffe0ff */
[----:B------:R-:W-:-:S04]  /*21200*/  LEA R10, P0, R6, R12, 0x2 ;  /* 0x0000000c060a7211 */ /* 0x000fc800078010ff */
[----:B------:R-:W-:Y:S02]  /*21210*/  LEA.HI.X R11, R6, R13, R7, 0x2, P0 ;  /* 0x0000000d060b7211 */ /* 0x000fe400000f1407 */
[----:B------:R-:W-:-:S13]  /*21220*/  ISETP.GT.AND P0, PT, R0, 0x1, P3 ;  /* 0x000000010000780c */ /* 0x000fda0001f04270 */
[----:B------:R-:W-:Y:S05]  /*21230*/  @!P0 BRA `(.L_x_31) ;  /* 0x0000000000048947 */ /* 0x000fea0003800000 */
[----:B------:R0:W5:Y:S02]  /*21240*/  LDG.E.LTC128B R23, desc[UR44][R10.64+0x4] ;  /* 0x0000042c0a177981 */ /* 0x000164000c1e1920 */
.L_x_31:
[----:B------:R-:W-:Y:S05]  /*21250*/  BSYNC B1 ;  /* 0x0000000000017941 */ /* 0x000fea0003800000 */
.L_x_30:
[----:B------:R-:W2:Y:S01]  /*21260*/  LDL.LU R7, [R1+0x4] ;  /* 0x0000040001077983 */ /* 0x000ea20000300800 */
[----:B-----5:R-:W-:Y:S01]  /*21270*/  LOP3.LUT R6, R23, 0xffffe000, RZ, 0xc0, !PT ;  /* 0xffffe00017067812 */ /* 0x020fe200078ec0ff */
[C---:B------:R-:W-:Y:S01]  /*21280*/  IMAD.SHL.U32 R154, R14.reuse, 0x8, RZ ;  /* 0x000000080e9a7824 */ /* 0x040fe200078e00ff */
[----:B------:R-:W-:Y:S01]  /*21290*/  SHF.L.U64.HI R155, R14, 0x3, R15 ;  /* 0x000000030e9b7819 */ /* 0x000fe2000001020f */
[----:B------:R-:W3:Y:S02]  /*212a0*/  LDL.LU R157, [R1+0x8] ;  /* 0x00000800019d7983 */ /* 0x000ee40000300800 */
[----:B------:R-:W-:-:S04]  /*212b0*/  FMUL R6, R6, R16 ;  /* 0x0000001006067220 */ /* 0x000fc80000400000 */
[----:B--2---:R-:W-:-:S05]  /*212c0*/  FFMA R6, R7, R2, R6 ;  /* 0x0000000207067223 */ /* 0x004fca0000000006 */
[----:B------:R-:W-:-:S05]  /*212d0*/  F2FP.TF32.F32.PACK_B R6, R6 ;  /* 0x00000006ff06723e */ /* 0x000fca00024050ff */
[----:B------:R1:W-:Y:S01]  /*212e0*/  @P0 STG.E desc[UR44][R4.64+0x4], R6 ;  /* 0x0000040604000986 */ /* 0x0003e2000c10192c */
[----:B------:R-:W-:-:S04]  /*212f0*/  ISETP.GT.AND P0, PT, R158, 0x8, PT ;  /* 0x000000089e00780c */ /* 0x000fc80003f04270 */
[----:B------:R-:W-:Y:S01]  /*21300*/  ISETP.GT.AND P1, PT, R0, RZ, P0 ;  /* 0x000000ff0000720c */ /* 0x000fe20000724270 */
[----:B-1----:R-:W-:-:S05]  /*21310*/  IMAD.WIDE.U32 R6, R3, R14, R154 ;  /* 0x0000000e03067225 */ /* 0x002fca00078e009a */
[----:B------:R-:W-:Y:S02]  /*21320*/  IADD3 R156, R156, R7, RZ ;  /* 0x000000079c9c7210 */ /* 0x000fe40007ffe0ff */
[----:B------:R-:W-:-:S05]  /*21330*/  IADD3 R7, P2, R152, R6, RZ ;  /* 0x0000000698077210 */ /* 0x000fca0007f5e0ff */
[----:B------:R-:W-:Y:S01]  /*21340*/  IMAD.X R9, R156, 0x1, R21, P2 ;  /* 0x000000019c097824 */ /* 0x000fe200010e0615 */
[----:B------:R-:W-:-:S04]  /*21350*/  LEA R8, P2, R7, R12, 0x2 ;  /* 0x0000000c07087211 */ /* 0x000fc800078410ff */
[----:B------:R-:W-:-:S05]  /*21360*/  LEA.HI.X R9, R7, R13, R9, 0x2, P2 ;  /* 0x0000000d07097211 */ /* 0x000fca00010f1409 */
[----:B------:R1:W2:Y:S01]  /*21370*/  @P1 LDG.E.LTC128B R23, desc[UR44][R8.64] ;  /* 0x0000002c08171981 */ /* 0x0002a2000c1e1920 */
[----:B------:R-:W-:Y:S01]  /*21380*/  IADD3 R6, P2, R18, R6, RZ ;  /* 0x0000000612067210 */ /* 0x000fe20007f5e0ff */
[----:B------:R-:W-:Y:S01]  /*21390*/  IMAD.U32 R160, RZ, RZ, UR9 ;  /* 0x00000009ffa07e24 */ /* 0x000fe2000f8e00ff */
[----:B------:R-:W-:Y:S01]  /*213a0*/  MOV R161, UR8 ;  /* 0x0000000800a17c02 */ /* 0x000fe20008000f00 */
[----:B------:R-:W-:Y:S01]  /*213b0*/  BSSY B1, `(.L_x_32) ;  /* 0x0000013000017945 */ /* 0x000fe20003800000 */
[----:B------:R-:W-:Y:S02]  /*213c0*/  IADD3.X R7, R19, R156, RZ, P2, !PT ;  /* 0x0000009c13077210 */ /* 0x000fe400017fe4ff */
[----:B------:R-:W-:Y:S01]  /*213d0*/  ISETP.GT.AND P4, PT, R0, 0x1, P0 ;  /* 0x000000010000780c */ /* 0x000fe20000784270 */
[----:B------:R-:W-:Y:S02]  /*213e0*/  IMAD.SHL.U32 R161, R161, 0x20, RZ ;  /* 0x00000020a1a17824 */ /* 0x000fe400078e00ff */
[----:B------:R-:W-:-:S04]  /*213f0*/  IMAD.WIDE.U32 R6, R22, UR42, R6 ;  /* 0x0000002a16067c25 */ /* 0x000fc8000f8e0006 */
[----:B------:R-:W-:Y:S01]  /*21400*/  IMAD.IADD R7, R159, 0x1, R7 ;  /* 0x000000019f077824 */ /* 0x000fe200078e0207 */
[----:B-1----:R-:W-:-:S04]  /*21410*/  LEA R8, P2, R6, R12, 0x2 ;  /* 0x0000000c06087211 */ /* 0x002fc800078410ff */
[----:B------:R-:W-:Y:S02]  /*21420*/  LEA.HI.X R9, R6, R13, R7, 0x2, P2 ;  /* 0x0000000d06097211 */ /* 0x000fe400010f1407 */
[----:B------:R-:W-:-:S04]  /*21430*/  MOV R6, UR8 ;  /* 0x0000000800067c02 */ /* 0x000fc80008000f00 */
[----:B------:R-:W-:Y:S02]  /*21440*/  SHF.L.U64.HI R160, R6, 0x5, R160 ;  /* 0x0000000506a07819 */ /* 0x000fe400000102a0 */
[----:B------:R-:W-:-:S04]  /*21450*/  IADD3 R6, P2, R161, R4, RZ ;  /* 0x00000004a1067210 */ /* 0x000fc80007f5e0ff */
[----:B------:R-:W-:Y:S02]  /*21460*/  IADD3.X R7, R160, R5, RZ, P2, !PT ;  /* 0x00000005a0077210 */ /* 0x000fe400017fe4ff */
[----:B--2---:R-:W-:-:S05]  /*21470*/  LOP3.LUT R156, R23, 0xffffe000, RZ, 0xc0, !PT ;  /* 0xffffe000179c7812 */ /* 0x004fca00078ec0ff */
[----:B------:R-:W-:-:S04]  /*21480*/  FMUL R156, R156, R16 ;  /* 0x000000109c9c7220 */ /* 0x000fc80000400000 */
[----:B---3--:R-:W-:-:S05]  /*21490*/  FFMA R156, R157, R2, R156 ;  /* 0x000000029d9c7223 */ /* 0x008fca000000009c */
[----:B------:R-:W-:-:S05]  /*214a0*/  F2FP.TF32.F32.PACK_B R156, R156 ;  /* 0x0000009cff9c723e */ /* 0x000fca00024050ff */
[----:B------:R1:W-:Y:S01]  /*214b0*/  @P1 STG.E desc[UR44][R6.64], R156 ;  /* 0x0000009c06001986 */ /* 0x0003e2000c10192c */
[----:B------:R-:W-:Y:S05]  /*214c0*/  @!P4 BRA `(.L_x_33) ;  /* 0x000000000004c947 */ /* 0x000fea0003800000 */
[----:B------:R2:W5:Y:S02]  /*214d0*/  LDG.E.LTC128B R23, desc[UR44][R8.64+0x4] ;  /* 0x0000042c08177981 */ /* 0x000564000c1e1920 */
.L_x_33:
[----:B------:R-:W-:Y:S05]  /*214e0*/  BSYNC B1 ;  /* 0x0000000000017941 */ /* 0x000fea0003800000 */
.L_x_32:
[----:B------:R-:W3:Y:S01]  /*214f0*/  LDL.LU R157, [R1+0xc] ;  /* 0x00000c00019d7983 */ /* 0x000ee20000300800 */
[----:B-1---5:R-:W-:Y:S01]  /*21500*/  LOP3.LUT R156, R23, 0xffffe000, RZ, 0xc0, !PT ;  /* 0xffffe000179c7812 */ /* 0x022fe200078ec0ff */
[----:B------:R-:W-:Y:S01]  /*21510*/  BSSY B1, `(.L_x_34) ;  /* 0x0000009000017945 */ /* 0x000fe20003800000 */
[----:B------:R-:W-:-:S03]  /*21520*/  ISETP.GT.AND P1, PT, R0, 0x8, P3 ;  /* 0x000000080000780c */ /* 0x000fc60001f24270 */
[----:B------:R-:W-:-:S04]  /*21530*/  FMUL R156, R156, R16 ;  /* 0x000000109c9c7220 */ /* 0x000fc80000400000 */
[----:B---3--:R-:W-:-:S05]  /*21540*/  FFMA R156, R157, R2, R156 ;  /* 0x000000029d9c7223 */ /* 0x008fca000000009c */
[----:B------:R-:W-:-:S05]  /*21550*/  F2FP.TF32.F32.PACK_B R156, R156 ;  /* 0x0000009cff9c723e */ /* 0x000fca00024050ff */
[----:B------:R1:W-:Y:S02]  /*21560*/  @P4 STG.E desc[UR44][R6.64+0x4], R156 ;  /* 0x0000049c06004986 */ /* 0x0003e4000c10192c */
[----:B-1----:R-:W-:Y:S01]  /*21570*/  IMAD.MOV.U32 R156, RZ, RZ, R23 ;  /* 0x000000ffff9c7224 */ /* 0x002fe200078e0017 */
[----:B------:R-:W-:Y:S06]  /*21580*/  @!P1 BRA `(.L_x_35) ;  /* 0x0000000000049947 */ /* 0x000fec0003800000 */
[----:B------:R1:W5:Y:S02]  /*21590*/  LDG.E.LTC128B R156, desc[UR44][R10.64+0x20] ;  /* 0x0000202c0a9c7981 */ /* 0x000364000c1e1920 */
.L_x_35:
[----:B------:R-:W-:Y:S05]  /*215a0*/  BSYNC B1 ;  /* 0x0000000000017941 */ /* 0x000fea0003800000 */
.L_x_34:
[----:B------:R-:W3:Y:S01]  /*215b0*/  LDL.LU R157, [R1+0x10] ;  /* 0x00001000019d7983 */ /* 0x000ee20000300800 */
[----:B-----5:R-:W-:Y:S01]  /*215c0*/  LOP3.LUT R23, R156, 0xffffe000, RZ, 0xc0, !PT ;  /* 0xffffe0009c177812 */ /* 0x020fe200078ec0ff */
[----:B------:R-:W-:Y:S01]  /*215d0*/  BSSY B1, `(.L_x_36) ;  /* 0x0000008000017945 */ /* 0x000fe20003800000 */
[----:B------:R-:W-:-:S03]  /*215e0*/  ISETP.GT.AND P2, PT, R0, 0x9, P3 ;  /* 0x000000090000780c */ /* 0x000fc60001f44270 */
[----:B------:R-:W-:-:S04]  /*215f0*/  FMUL R23, R23, R16 ;  /* 0x0000001017177220 */ /* 0x000fc80000400000 */
[----:B---3--:R-:W-:-:S05]  /*21600*/  FFMA R23, R157, R2, R23 ;  /* 0x000000029d177223 */ /* 0x008fca0000000017 */
[----:B------:R-:W-:-:S05]  /*21610*/  F2FP.TF32.F32.PACK_B R23, R23 ;  /* 0x00000017ff17723e */ /* 0x000fca00024050ff */
[----:B------:R3:W-:Y:S01]  /*21620*/  @P1 STG.E desc[UR44][R4.64+0x20], R23 ;  /* 0x0000201704001986 */ /* 0x0007e2000c10192c */
[----:B------:R-:W-:Y:S05]  /*21630*/  @!P2 BRA `(.L_x_37) ;  /* 0x000000000004a947 */ /* 0x000fea0003800000 */
[----:B------:R4:W5:Y:S02]  /*21640*/  LDG.E.LTC128B R156, desc[UR44][R10.64+0x24] ;  /* 0x0000242c0a9c7981 */ /* 0x000964000c1e1920 */
.L_x_37:
[----:B------:R-:W-:Y:S05]  /*21650*/  BSYNC B1 ;  /* 0x0000000000017941 */ /* 0x000fea0003800000 */
.L_x_36:
[----:B------:R-:W2:Y:S01]  /*21660*/  LDL.LU R157, [R1+0x14] ;  /* 0x00001400019d7983 */ /* 0x000ea20000300800 */
[----:B---3-5:R-:W-:Y:S01]  /*21670*/  LOP3.LUT R23, R156, 0xffffe000, RZ, 0xc0, !PT ;  /* 0xffffe0009c177812 */ /* 0x028fe200078ec0ff */
[----:B------:R-:W-:Y:S01]  /*21680*/  BSSY B1, `(.L_x_38) ;  /* 0x0000008000017945 */ /* 0x000fe20003800000 */
[----:B------:R-:W-:-:S03]  /*21690*/  ISETP.GT.AND P1, PT, R0, 0x8, P0 ;  /* 0x000000080000780c */ /* 0x000fc60000724270 */
[----:B------:R-:W-:-:S04]  /*216a0*/  FMUL R23, R23, R16 ;  /* 0x0000001017177220 */ /* 0x000fc80000400000 */
[----:B--2---:R-:W-:-:S05]  /*216b0*/  FFMA R23, R157, R2, R23 ;  /* 0x000000029d177223 */ /* 0x004fca0000000017 */
[----:B------:R-:W-:-:S05]  /*216c0*/  F2FP.TF32.F32.PACK_B R23, R23 ;  /* 0x00000017ff17723e */ /* 0x000fca00024050ff */
[----:B------:R2:W-:Y:S01]  /*216d0*/  @P2 STG.E desc[UR44][R4.64+0x24], R23 ;  /* 0x0000241704002986 */ /* 0x0005e2000c10192c */
[----:B------:R-:W-:Y:S05]  /*216e0*/  @!P1 BRA `(.L_x_39) ;  /* 0x0000000000049947 */ /* 0x000fea0003800000 */
[----:B------:R3:W5:Y:S02]  /*216f0*/  LDG.E.LTC128B R156, desc[UR44][R8.64+0x20] ;  /* 0x0000202c089c7981 */ /* 0x000764000c1e1920 */
.L_x_39:
[----:B------:R-:W-:Y:S05]  /*21700*/  BSYNC B1 ;  /* 0x0000000000017941 */ /* 0x000fea0003800000 */
.L_x_38:
[----:B------:R-:W4:Y:S01]  /*21710*/  LDL.LU R157, [R1+0x18] ;  /* 0x00001800019d7983 */ /* 0x000f220000300800 */
[----:B--2--5:R-:W-:Y:S01]  /*21720*/  LOP3.LUT R23, R156, 0xffffe000, RZ, 0xc0, !PT ;  /* 0xffffe0009c177812 */ /* 0x024fe200078ec0ff */
[----:B------:R-:W-:Y:S01]  /*21730*/  BSSY B1, `(.L_x_40) ;  /* 0x0000008000017945 */ /* 0x000fe20003800000 */
[----:B------:R-:W-:-:S03]  /*21740*/  ISETP.GT.AND P2, PT, R0, 0x9, P0 ;  /* 0x000000090000780c */ /* 0x000fc60000744270 */
[----:B------:R-:W-:-:S04]  /*21750*/  FMUL R23, R23, R16 ;  /* 0x0000001017177220 */ /* 0x000fc80000400000 */
[----:B----4-:R-:W-:-:S05]  /*21760*/  FFMA R23, R157, R2, R23 ;  /* 0x000000029d177223 */ /* 0x010fca0000000017 */
[----:B------:R-:W-:-:S05]  /*21770*/  F2FP.TF32.F32.PACK_B R23, R23 ;  /* 0x00000017ff17723e */ /* 0x000fca00024050ff */
[----:B------:R2:W-:Y:S01]  /*21780*/  @P1 STG.E desc[UR44][R6.64+0x20], R23 ;  /* 0x0000201706001986 */ /* 0x0005e2000c10192c */
[----:B------:R-:W-:Y:S05]  /*21790*/  @!P2 BRA `(.L_x_41) ;  /* 0x000000000004a947 */ /* 0x000fea0003800000 */
[----:B------:R4:W5:Y:S02]  /*217a0*/  LDG.E.LTC128B R156, desc[UR44][R8.64+0x24] ;  /* 0x0000242c089c7981 */ /* 0x000964000c1e1920 */
.L_x_41:
[----:B------:R-:W-:Y:S05]  /*217b0*/  BSYNC B1 ;  /* 0x0000000000017941 */ /* 0x000fea0003800000 */
.L_x_40:
[----:B------:R-:W3:Y:S01]  /*217c0*/  LDL.LU R157, [R1+0x1c] ;  /* 0x00001c00019d7983 */ /* 0x000ee20000300800 */
[----:B--2--5:R-:W-:Y:S01]  /*217d0*/  LOP3.LUT R23, R156, 0xffffe000, RZ, 0xc0, !PT ;  /* 0xffffe0009c177812 */ /* 0x024fe200078ec0ff */
        /* <DEDUP_REMOVED lines=8> */
.L_x_43:
[----:B------:R-:W-:Y:S05]  /*21860*/  BSYNC B1 ;  /* 0x0000000000017941 */ /* 0x000fea0003800000 */
.L_x_42:
        /* <DEDUP_REMOVED lines=10> */
.L_x_45:
[----:B------:R-:W-:Y:S05]  /*21910*/  BSYNC B1 ;  /* 0x0000000000017941 */ /* 0x000fea0003800000 */
.L_x_44:
        /* <DEDUP_REMOVED lines=10> */
.L_x_47:
[----:B------:R-:W-:Y:S05]  /*219c0*/  BSYNC B1 ;  /* 0x0000000000017941 */ /* 0x000fea0003800000 */
.L_x_46:
        /* <DEDUP_REMOVED lines=10> */
.L_x_49:
[----:B------:R-:W-:Y:S05]  /*21a70*/  BSYNC B1 ;  /* 0x0000000000017941 */ /* 0x000fea0003800000 */
.L_x_48:
        /* <DEDUP_REMOVED lines=10> */
.L_x_51:
[----:B------:R-:W-:Y:S05]  /*21b20*/  BSYNC B1 ;  /* 0x0000000000017941 */ /* 0x000fea0003800000 */
.L_x_50:
        /* <DEDUP_REMOVED lines=10> */
.L_x_53:
[----:B------:R-:W-:Y:S05]  /*21bd0*/  BSYNC B1 ;  /* 0x0000000000017941 */ /* 0x000fea0003800000 */
.L_x_52:
        /* <DEDUP_REMOVED lines=10> */
.L_x_55:
[----:B------:R-:W-:Y:S05]  /*21c80*/  BSYNC B1 ;  /* 0x0000000000017941 */ /* 0x000fea0003800000 */
.L_x_54:
        /* <DEDUP_REMOVED lines=10> */
.L_x_57:
[----:B------:R-:W-:Y:S05]  /*21d30*/  BSYNC B1 ;  /* 0x0000000000017941 */ /* 0x000fea0003800000 */
.L_x_56:
        /* <DEDUP_REMOVED lines=10> */
.L_x_59:
[----:B------:R-:W-:Y:S05]  /*21de0*/  BSYNC B1 ;  /* 0x0000000000017941 */ /* 0x000fea0003800000 */
.L_x_58:
        /* <DEDUP_REMOVED lines=10> */
.L_x_61:
[----:B------:R-:W-:Y:S05]  /*21e90*/  BSYNC B1 ;  /* 0x0000000000017941 */ /* 0x000fea0003800000 */
.L_x_60:
        /* <DEDUP_REMOVED lines=10> */
.L_x_63:
[----:B------:R-:W-:Y:S05]  /*21f40*/  BSYNC B1 ;  /* 0x0000000000017941 */ /* 0x000fea0003800000 */
.L_x_62:
        /* <DEDUP_REMOVED lines=10> */
.L_x_65:
[----:B------:R-:W-:Y:S05]  /*21ff0*/  BSYNC B1 ;  /* 0x0000000000017941 */ /* 0x000fea0003800000 */
.L_x_64:
        /* <DEDUP_REMOVED lines=10> */
.L_x_67:
[----:B------:R-:W-:Y:S05]  /*220a0*/  BSYNC B1 ;  /* 0x0000000000017941 */ /* 0x000fea0003800000 */
.L_x_66:
        /* <DEDUP_REMOVED lines=10> */
.L_x_69:
[----:B------:R-:W-:Y:S05]  /*22150*/  BSYNC B1 ;  /* 0x0000000000017941 */ /* 0x000fea0003800000 */
.L_x_68:
        /* <DEDUP_REMOVED lines=10> */
.L_x_71:
[----:B------:R-:W-:Y:S05]  /*22200*/  BSYNC B1 ;  /* 0x0000000000017941 */ /* 0x000fea0003800000 */
.L_x_70:
        /* <DEDUP_REMOVED lines=10> */
.L_x_73:
[----:B------:R-:W-:Y:S05]  /*222b0*/  BSYNC B1 ;  /* 0x0000000000017941 */ /* 0x000fea0003800000 */
.L_x_72:
        /* <DEDUP_REMOVED lines=10> */
.L_x_75:
[----:B------:R-:W-:Y:S05]  /*22360*/  BSYNC B1 ;  /* 0x0000000000017941 */ /* 0x000fea0003800000 */
.L_x_74:
        /* <DEDUP_REMOVED lines=10> */
.L_x_77:
[----:B------:R-:W-:Y:S05]  /*22410*/  BSYNC B1 ;  /* 0x0000000000017941 */ /* 0x000fea0003800000 */
.L_x_76:
        /* <DEDUP_REMOVED lines=10> */
.L_x_79:
[----:B------:R-:W-:Y:S05]  /*224c0*/  BSYNC B1 ;  /* 0x0000000000017941 */ /* 0x000fea0003800000 */
.L_x_78:
        /* <DEDUP_REMOVED lines=10> */
.L_x_81:
[----:B------:R-:W-:Y:S05]  /*22570*/  BSYNC B1 ;  /* 0x0000000000017941 */ /* 0x000fea0003800000 */
.L_x_80:
        /* <DEDUP_REMOVED lines=10> */
.L_x_83:
[----:B------:R-:W-:Y:S05]  /*22620*/  BSYNC B1 ;  /* 0x0000000000017941 */ /* 0x000fea0003800000 */
.L_x_82:
        /* <DEDUP_REMOVED lines=10> */
.L_x_85:
[----:B------:R-:W-:Y:S05]  /*226d0*/  BSYNC B1 ;  /* 0x0000000000017941 */ /* 0x000fea0003800000 */
.L_x_84:
        /* <DEDUP_REMOVED lines=10> */
.L_x_87:
[----:B------:R-:W-:Y:S05]  /*22780*/  BSYNC B1 ;  /* 0x0000000000017941 */ /* 0x000fea0003800000 */
.L_x_86:
        /* <DEDUP_REMOVED lines=10> */
.L_x_89:
[----:B------:R-:W-:Y:S05]  /*22830*/  BSYNC B1 ;  /* 0x0000000000017941 */ /* 0x000fea0003800000 */
.L_x_88:
        /* <DEDUP_REMOVED lines=10> */
.L_x_91:
[----:B------:R-:W-:Y:S05]  /*228e0*/  BSYNC B1 ;  /* 0x0000000000017941 */ /* 0x000fea0003800000 */
.L_x_90:
        /* <DEDUP_REMOVED lines=10> */
.L_x_93:
[----:B------:R-:W-:Y:S05]  /*22990*/  BSYNC B1 ;  /* 0x0000000000017941 */ /* 0x000fea0003800000 */
.L_x_92:
        /* <DEDUP_REMOVED lines=10> */
.L_x_95:
[----:B------:R-:W-:Y:S05]  /*22a40*/  BSYNC B1 ;  /* 0x0000000000017941 */ /* 0x000fea0003800000 */
.L_x_94:
        /* <DEDUP_REMOVED lines=10> */
.L_x_97:
[----:B------:R-:W-:Y:S05]  /*22af0*/  BSYNC B1 ;  /* 0x0000000000017941 */ /* 0x000fea0003800000 */
.L_x_96:
        /* <DEDUP_REMOVED lines=10> */
.L_x_99:
[----:B------:R-:W-:Y:S05]  /*22ba0*/  BSYNC B1 ;  /* 0x0000000000017941 */ /* 0x000fea0003800000 */
.L_x_98:
        /* <DEDUP_REMOVED lines=10> */
.L_x_101:
[----:B------:R-:W-:Y:S05]  /*22c50*/  BSYNC B1 ;  /* 0x0000000000017941 */ /* 0x000fea0003800000 */
.L_x_100:
        /* <DEDUP_REMOVED lines=10> */
.L_x_103:
[----:B------:R-:W-:Y:S05]  /*22d00*/  BSYNC B1 ;  /* 0x0000000000017941 */ /* 0x000fea0003800000 */
.L_x_102:
        /* <DEDUP_REMOVED lines=10> */
.L_x_105:
[----:B------:R-:W-:Y:S05]  /*22db0*/  BSYNC B1 ;  /* 0x0000000000017941 */ /* 0x000fea0003800000 */
.L_x_104:
        /* <DEDUP_REMOVED lines=10> */
.L_x_107:
[----:B------:R-:W-:Y:S05]  /*22e60*/  BSYNC B1 ;  /* 0x0000000000017941 */ /* 0x000fea0003800000 */
.L_x_106:
        /* <DEDUP_REMOVED lines=10> */
.L_x_109:
[----:B------:R-:W-:Y:S05]  /*22f10*/  BSYNC B1 ;  /* 0x0000000000017941 */ /* 0x000fea0003800000 */
.L_x_108:
        /* <DEDUP_REMOVED lines=10> */
.L_x_111:
[----:B------:R-:W-:Y:S05]  /*22fc0*/  BSYNC B1 ;  /* 0x0000000000017941 */ /* 0x000fea0003800000 */
.L_x_110:
        /* <DEDUP_REMOVED lines=10> */
.L_x_113:
[----:B------:R-:W-:Y:S05]  /*23070*/  BSYNC B1 ;  /* 0x0000000000017941 */ /* 0x000fea0003800000 */
.L_x_112:
        /* <DEDUP_REMOVED lines=10> */
.L_x_115:
[----:B------:R-:W-:Y:S05]  /*23120*/  BSYNC B1 ;  /* 0x0000000000017941 */ /* 0x000fea0003800000 */
.L_x_114:
        /* <DEDUP_REMOVED lines=10> */
.L_x_117:
[----:B------:R-:W-:Y:S05]  /*231d0*/  BSYNC B1 ;  /* 0x0000000000017941 */ /* 0x000fea0003800000 */
.L_x_116:
        /* <DEDUP_REMOVED lines=10> */
.L_x_119:
[----:B------:R-:W-:Y:S05]  /*23280*/  BSYNC B1 ;  /* 0x0000000000017941 */ /* 0x000fea0003800000 */
.L_x_118:
        /* <DEDUP_REMOVED lines=10> */
.L_x_121:
[----:B------:R-:W-:Y:S05]  /*23330*/  BSYNC B1 ;  /* 0x0000000000017941 */ /* 0x000fea0003800000 */
.L_x_120:
[----:B--2---:R-:W2:Y:S01]  /*23340*/  LDL.LU R23, [R1+0xbc] ;  /* 0x0000bc0001177983 */ /* 0x004ea20000300800 */
[----:B-----5:R-:W-:Y:S01]  /*23350*/  LOP3.LUT R157, R156, 0xffffe000, RZ, 0xc0, !PT ;  /* 0xffffe0009c9d7812 */ /* 0x020fe200078ec0ff */
[----:B------:R-:W-:Y:S01]  /*23360*/  BSSY B1, `(.L_x_122) ;  /* 0x0000009000017945 */ /* 0x000fe20003800000 */
[----:B------:R-:W-:-:S03]  /*23370*/  ISETP.GT.AND P1, PT, R0, 0x60, P3 ;  /* 0x000000600000780c */ /* 0x000fc60001f24270 */
[----:B------:R-:W-:-:S04]  /*23380*/  FMUL R157, R157, R16 ;  /* 0x000000109d9d7220 */ /* 0x000fc80000400000 */
[----:B--2---:R-:W-:Y:S01]  /*23390*/  FFMA R157, R23, R2, R157 ;  /* 0x00000002179d7223 */ /* 0x004fe2000000009d */
[----:B------:R-:W-:-:S04]  /*233a0*/  MOV R23, R156 ;  /* 0x0000009c00177202 */ /* 0x000fc80000000f00 */
[----:B------:R-:W-:-:S05]  /*233b0*/  F2FP.TF32.F32.PACK_B R157, R157 ;  /* 0x0000009dff9d723e */ /* 0x000fca00024050ff */
[----:B------:R2:W-:Y:S01]  /*233c0*/  @P2 STG.E desc[UR44][R6.64+0x164], R157 ;  /* 0x0001649d06002986 */ /* 0x0005e2000c10192c */
[----:B------:R-:W-:Y:S05]  /*233d0*/  @!P1 BRA `(.L_x_123) ;  /* 0x0000000000049947 */ /* 0x000fea0003800000 */
[----:B------:R0:W5:Y:S02]  /*233e0*/  LDG.E.LTC128B R23, desc[UR44][R10.64+0x180] ;  /* 0x0001802c0a177981 */ /* 0x000164000c1e1920 */
.L_x_123:
[----:B------:R-:W-:Y:S05]  /*233f0*/  BSYNC B1 ;  /* 0x0000000000017941 */ /* 0x000fea0003800000 */
.L_x_122:
[----:B--2---:R-:W2:Y:S01]  /*23400*/  LDL.LU R157, [R1+0xc0] ;  /* 0x0000c000019d7983 */ /* 0x004ea20000300800 */
[----:B-----5:R-:W-:Y:S01]  /*23410*/  LOP3.LUT R156, R23, 0xffffe000, RZ, 0xc0, !PT ;  /* 0xffffe000179c7812 */ /* 0x020fe200078ec0ff */
        /* <DEDUP_REMOVED lines=8> */
.L_x_125:
[----:B------:R-:W-:Y:S05]  /*234a0*/  BSYNC B1 ;  /* 0x0000000000017941 */ /* 0x000fea0003800000 */
.L_x_124:
        /* <DEDUP_REMOVED lines=10> */
.L_x_127:
[----:B------:R-:W-:Y:S05]  /*23550*/  BSYNC B1 ;  /* 0x0000000000017941 */ /* 0x000fea0003800000 */
.L_x_126:
        /* <DEDUP_REMOVED lines=10> */
.L_x_129:
[----:B------:R-:W-:Y:S05]  /*23600*/  BSYNC B1 ;  /* 0x0000000000017941 */ /* 0x000fea0003800000 */
.L_x_128:
        /* <DEDUP_REMOVED lines=10> */
.L_x_131:
[----:B------:R-:W-:Y:S05]  /*236b0*/  BSYNC B1 ;  /* 0x0000000000017941 */ /* 0x000fea0003800000 */
.L_x_130:
        /* <DEDUP_REMOVED lines=10> */
.L_x_133:
[----:B------:R-:W-:Y:S05]  /*23760*/  BSYNC B1 ;  /* 0x0000000000017941 */ /* 0x000fea0003800000 */
.L_x_132:
        /* <DEDUP_REMOVED lines=10> */
.L_x_135:
[----:B------:R-:W-:Y:S05]  /*23810*/  BSYNC B1 ;  /* 0x0000000000017941 */ /* 0x000fea0003800000 */
.L_x_134:
        /* <DEDUP_REMOVED lines=10> */
.L_x_137:
[----:B------:R-:W-:Y:S05]  /*238c0*/  BSYNC B1 ;  /* 0x0000000000017941 */ /* 0x000fea0003800000 */
.L_x_136:
        /* <DEDUP_REMOVED lines=10> */
.L_x_139:
[----:B------:R-:W-:Y:S05]  /*23970*/  BSYNC B1 ;  /* 0x0000000000017941 */ /* 0x000fea0003800000 */
.L_x_138:
        /* <DEDUP_REMOVED lines=10> */
.L_x_141:
[----:B------:R-:W-:Y:S05]  /*23a20*/  BSYNC B1 ;  /* 0x0000000000017941 */ /* 0x000fea0003800000 */
.L_x_140:
        /* <DEDUP_REMOVED lines=10> */
.L_x_143:
[----:B------:R-:W-:Y:S05]  /*23ad0*/  BSYNC B1 ;  /* 0x0000000000017941 */ /* 0x000fea0003800000 */
.L_x_142:
        /* <DEDUP_REMOVED lines=10> */
.L_x_145:
[----:B------:R-:W-:Y:S05]  /*23b80*/  BSYNC B1 ;  /* 0x0000000000017941 */ /* 0x000fea0003800000 */
.L_x_144:
        /* <DEDUP_REMOVED lines=10> */
.L_x_147:
[----:B------:R-:W-:Y:S05]  /*23c30*/  BSYNC B1 ;  /* 0x0000000000017941 */ /* 0x000fea0003800000 */
.L_x_146:
        /* <DEDUP_REMOVED lines=10> */
.L_x_149:
[----:B------:R-:W-:Y:S05]  /*23ce0*/  BSYNC B1 ;  /* 0x0000000000017941 */ /* 0x000fea0003800000 */
.L_x_148:
        /* <DEDUP_REMOVED lines=10> */
.L_x_151:
[----:B------:R-:W-:Y:S05]  /*23d90*/  BSYNC B1 ;  /* 0x0000000000017941 */ /* 0x000fea0003800000 */
.L_x_150:
        /* <DEDUP_REMOVED lines=10> */
.L_x_153:
[----:B------:R-:W-:Y:S05]  /*23e40*/  BSYNC B1 ;  /* 0x0000000000017941 */ /* 0x000fea0003800000 */
.L_x_152:
        /* <DEDUP_REMOVED lines=10> */
.L_x_155:
[----:B------:R-:W-:Y:S05]  /*23ef0*/  BSYNC B1 ;  /* 0x0000000000017941 */ /* 0x000fea0003800000 */
.L_x_154:
        /* <DEDUP_REMOVED lines=10> */
.L_x_157:
[----:B------:R-:W-:Y:S05]  /*23fa0*/  BSYNC B1 ;  /* 0x0000000000017941 */ /* 0x000fea0003800000 */
.L_x_156:
        /* <DEDUP_REMOVED lines=10> */
.L_x_159:
[----:B------:R-:W-:Y:S05]  /*24050*/  BSYNC B1 ;  /* 0x0000000000017941 */ /* 0x000fea0003800000 */
.L_x_158:
        /* <DEDUP_REMOVED lines=10> */
.L_x_161:
[----:B------:R-:W-:Y:S05]  /*24100*/  BSYNC B1 ;  /* 0x0000000000017941 */ /* 0x000fea0003800000 */
.L_x_160:
        /* <DEDUP_REMOVED lines=10> */
.L_x_163:
[----:B------:R-:W-:Y:S05]  /*241b0*/  BSYNC B1 ;  /* 0x0000000000017941 */ /* 0x000fea0003800000 */
.L_x_162:
        /* <DEDUP_REMOVED lines=10> */
.L_x_165:
[----:B------:R-:W-:Y:S05]  /*24260*/  BSYNC B1 ;  /* 0x0000000000017941 */ /* 0x000fea0003800000 */
.L_x_164:
        /* <DEDUP_REMOVED lines=10> */
.L_x_167:
[----:B------:R-:W-:Y:S05]  /*24310*/  BSYNC B1 ;  /* 0x0000000000017941 */ /* 0x000fea0003800000 */
.L_x_166:
        /* <DEDUP_REMOVED lines=10> */
.L_x_169:
[----:B------:R-:W-:Y:S05]  /*243c0*/  BSYNC B1 ;  /* 0x0000000000017941 */ /* 0x000fea0003800000 */
.L_x_168:
        /* <DEDUP_REMOVED lines=10> */
.L_x_171:
[----:B------:R-:W-:Y:S05]  /*24470*/  BSYNC B1 ;  /* 0x0000000000017941 */ /* 0x000fea0003800000 */
.L_x_170:
        /* <DEDUP_REMOVED lines=10> */
.L_x_173:
[----:B------:R-:W-:Y:S05]  /*24520*/  BSYNC B1 ;  /* 0x0000000000017941 */ /* 0x000fea0003800000 */
.L_x_172:
        /* <DEDUP_REMOVED lines=10> */
.L_x_175:
[----:B------:R-:W-:Y:S05]  /*245d0*/  BSYNC B1 ;  /* 0x0000000000017941 */ /* 0x000fea0003800000 */
.L_x_174:
        /* <DEDUP_REMOVED lines=10> */
.L_x_177:
[----:B------:R-:W-:Y:S05]  /*24680*/  BSYNC B1 ;  /* 0x0000000000017941 */ /* 0x000fea0003800000 */
.L_x_176:
        /* <DEDUP_REMOVED lines=10> */
.L_x_179:
[----:B------:R-:W-:Y:S05]  /*24730*/  BSYNC B1 ;  /* 0x0000000000017941 */ /* 0x000fea0003800000 */
.L_x_178:
        /* <DEDUP_REMOVED lines=10> */
.L_x_181:
[----:B------:R-:W-:Y:S05]  /*247e0*/  BSYNC B1 ;  /* 0x0000000000017941 */ /* 0x000fea0003800000 */
.L_x_180:
        /* <DEDUP_REMOVED lines=10> */
.L_x_183:
[----:B------:R-:W-:Y:S05]  /*24890*/  BSYNC B1 ;  /* 0x0000000000017941 */ /* 0x000fea0003800000 */
.L_x_182:
        /* <DEDUP_REMOVED lines=10> */
.L_x_185:
[----:B------:R-:W-:Y:S05]  /*24940*/  BSYNC B1 ;  /* 0x0000000000017941 */ /* 0x000fea0003800000 */
.L_x_184:
        /* <DEDUP_REMOVED lines=10> */
.L_x_187:
[----:B------:R-:W-:Y:S05]  /*249f0*/  BSYNC B1 ;  /* 0x0000000000017941 */ /* 0x000fea0003800000 */
.L_x_186:
        /* <DEDUP_REMOVED lines=10> */
.L_x_189:
[----:B------:R-:W-:Y:S05]  /*24aa0*/  BSYNC B1 ;  /* 0x0000000000017941 */ /* 0x000fea0003800000 */
.L_x_188:
        /* <DEDUP_REMOVED lines=10> */
.L_x_191:
[----:B------:R-:W-:Y:S05]  /*24b50*/  BSYNC B1 ;  /* 0x0000000000017941 */ /* 0x000fea0003800000 */
.L_x_190:
        /* <DEDUP_REMOVED lines=10> */
.L_x_193:
[----:B------:R-:W-:Y:S05]  /*24c00*/  BSYNC B1 ;  /* 0x0000000000017941 */ /* 0x000fea0003800000 */
.L_x_192:
        /* <DEDUP_REMOVED lines=10> */
.L_x_195:
[----:B------:R-:W-:Y:S05]  /*24cb0*/  BSYNC B1 ;  /* 0x0000000000017941 */ /* 0x000fea0003800000 */
.L_x_194:
        /* <DEDUP_REMOVED lines=10> */
.L_x_197:
[----:B------:R-:W-:Y:S05]  /*24d60*/  BSYNC B1 ;  /* 0x0000000000017941 */ /* 0x000fea0003800000 */
.L_x_196:
        /* <DEDUP_REMOVED lines=10> */
.L_x_199:
[----:B------:R-:W-:Y:S05]  /*24e10*/  BSYNC B1 ;  /* 0x0000000000017941 */ /* 0x000fea0003800000 */
.L_x_198:
        /* <DEDUP_REMOVED lines=10> */
.L_x_201:
[----:B------:R-:W-:Y:S05]  /*24ec0*/  BSYNC B1 ;  /* 0x0000000000017941 */ /* 0x000fea0003800000 */
.L_x_200:
        /* <DEDUP_REMOVED lines=10> */
.L_x_203:
[----:B------:R-:W-:Y:S05]  /*24f70*/  BSYNC B1 ;  /* 0x0000000000017941 */ /* 0x000fea0003800000 */
.L_x_202:
        /* <DEDUP_REMOVED lines=10> */
.L_x_205:
[----:B------:R-:W-:Y:S05]  /*25020*/  BSYNC B1 ;  /* 0x0000000000017941 */ /* 0x000fea0003800000 */
.L_x_204:
        /* <DEDUP_REMOVED lines=10> */
.L_x_207:
[----:B------:R-:W-:Y:S05]  /*250d0*/  BSYNC B1 ;  /* 0x0000000000017941 */ /* 0x000fea0003800000 */
.L_x_206:
        /* <DEDUP_REMOVED lines=10> */
.L_x_209:
[----:B------:R-:W-:Y:S05]  /*25180*/  BSYNC B1 ;  /* 0x0000000000017941 */ /* 0x000fea0003800000 */
.L_x_208:
        /* <DEDUP_REMOVED lines=10> */
.L_x_211:
[----:B------:R-:W-:Y:S05]  /*25230*/  BSYNC B1 ;  /* 0x0000000000017941 */ /* 0x000fea0003800000 */
.L_x_210:
        /* <DEDUP_REMOVED lines=10> */
.L_x_213:
[----:B------:R-:W-:Y:S05]  /*252e0*/  BSYNC B1 ;  /* 0x0000000000017941 */ /* 0x000fea0003800000 */
.L_x_212:
        /* <DEDUP_REMOVED lines=10> */
.L_x_215:
[----:B------:R-:W-:Y:S05]  /*25390*/  BSYNC B1 ;  /* 0x0000000000017941 */ /* 0x000fea0003800000 */
.L_x_214:
        /* <DEDUP_REMOVED lines=10> */
.L_x_217:
[----:B------:R-:W-:Y:S05]  /*25440*/  BSYNC B1 ;  /* 0x0000000000017941 */ /* 0x000fea0003800000 */
.L_x_216:
        /* <DEDUP_REMOVED lines=10> */
.L_x_219:
[----:B------:R-:W-:Y:S05]  /*254f0*/  BSYNC B1 ;  /* 0x0000000000017941 */ /* 0x000fea0003800000 */
.L_x_218:
        /* <DEDUP_REMOVED lines=10> */
.L_x_221:
[----:B------:R-:W-:Y:S05]  /*255a0*/  BSYNC B1 ;  /* 0x0000000000017941 */ /* 0x000fea0003800000 */
.L_x_220:
        /* <DEDUP_REMOVED lines=10> */
.L_x_223:
[----:B------:R-:W-:Y:S05]  /*25650*/  BSYNC B1 ;  /* 0x0000000000017941 */ /* 0x000fea0003800000 */
.L_x_222:
        /* <DEDUP_REMOVED lines=10> */
.L_x_225:
[----:B------:R-:W-:Y:S05]  /*25700*/  BSYNC B1 ;  /* 0x0000000000017941 */ /* 0x000fea0003800000 */
.L_x_224:
        /* <DEDUP_REMOVED lines=10> */
.L_x_227:
[----:B------:R-:W-:Y:S05]  /*257b0*/  BSYNC B1 ;  /* 0x0000000000017941 */ /* 0x000fea0003800000 */
.L_x_226:
        /* <DEDUP_REMOVED lines=10> */
.L_x_229:
[----:B------:R-:W-:Y:S05]  /*25860*/  BSYNC B1 ;  /* 0x0000000000017941 */ /* 0x000fea0003800000 */
.L_x_228:
        /* <DEDUP_REMOVED lines=10> */
.L_x_231:
[----:B------:R-:W-:Y:S05]  /*25910*/  BSYNC B1 ;  /* 0x0000000000017941 */ /* 0x000fea0003800000 */
.L_x_230:
        /* <DEDUP_REMOVED lines=10> */
.L_x_233:
[----:B------:R-:W-:Y:S05]  /*259c0*/  BSYNC B1 ;  /* 0x0000000000017941 */ /* 0x000fea0003800000 */
.L_x_232:
        /* <DEDUP_REMOVED lines=10> */
.L_x_235:
[----:B------:R-:W-:Y:S05]  /*25a70*/  BSYNC B1 ;  /* 0x0000000000017941 */ /* 0x000fea0003800000 */
.L_x_234:
        /* <DEDUP_REMOVED lines=10> */
.L_x_237:
[----:B------:R-:W-:Y:S05]  /*25b20*/  BSYNC B1 ;  /* 0x0000000000017941 */ /* 0x000fea0003800000 */
.L_x_236:
        /* <DEDUP_REMOVED lines=10> */
.L_x_239:
[----:B------:R-:W-:Y:S05]  /*25bd0*/  BSYNC B1 ;  /* 0x0000000000017941 */ /* 0x000fea0003800000 */
.L_x_238:
        /* <DEDUP_REMOVED lines=10> */
.L_x_241:
[----:B------:R-:W-:Y:S05]  /*25c80*/  BSYNC B1 ;  /* 0x0000000000017941 */ /* 0x000fea0003800000 */
.L_x_240:
        /* <DEDUP_REMOVED lines=10> */
.L_x_243:
[----:B------:R-:W-:Y:S05]  /*25d30*/  BSYNC B1 ;  /* 0x0000000000017941 */ /* 0x000fea0003800000 */
.L_x_242:
        /* <DEDUP_REMOVED lines=10> */
.L_x_245:
[----:B------:R-:W-:Y:S05]  /*25de0*/  BSYNC B1 ;  /* 0x0000000000017941 */ /* 0x000fea0003800000 */
.L_x_244:
        /* <DEDUP_REMOVED lines=10> */
.L_x_247:
[----:B------:R-:W-:Y:S05]  /*25e90*/  BSYNC B1 ;  /* 0x0000000000017941 */ /* 0x000fea0003800000 */
.L_x_246:
        /* <DEDUP_REMOVED lines=10> */
.L_x_249:
[----:B------:R-:W-:Y:S05]  /*25f40*/  BSYNC B1 ;  /* 0x0000000000017941 */ /* 0x000fea0003800000 */
.L_x_248:
        /* <DEDUP_REMOVED lines=10> */
.L_x_251:
[----:B------:R-:W-:Y:S05]  /*25ff0*/  BSYNC B1 ;  /* 0x0000000000017941 */ /* 0x000fea0003800000 */
.L_x_250:
        /* <DEDUP_REMOVED lines=10> */
.L_x_253:
[----:B------:R-:W-:Y:S05]  /*260a0*/  BSYNC B1 ;  /* 0x0000000000017941 */ /* 0x000fea0003800000 */
.L_x_252:
        /* <DEDUP_REMOVED lines=10> */
.L_x_255:
[----:B------:R-:W-:Y:S05]  /*26150*/  BSYNC B1 ;  /* 0x0000000000017941 */ /* 0x000fea0003800000 */
.L_x_254:
        /* <DEDUP_REMOVED lines=10> */
.L_x_257:
[----:B------:R-:W-:Y:S05]  /*26200*/  BSYNC B1 ;  /* 0x0000000000017941 */ /* 0x000fea0003800000 */
.L_x_256:
        /* <DEDUP_REMOVED lines=10> */
.L_x_259:
[----:B------:R-:W-:Y:S05]  /*262b0*/  BSYNC B1 ;  /* 0x0000000000017941 */ /* 0x000fea0003800000 */
.L_x_258:
        /* <DEDUP_REMOVED lines=10> */
.L_x_261:
[----:B------:R-:W-:Y:S05]  /*26360*/  BSYNC B1 ;  /* 0x0000000000017941 */ /* 0x000fea0003800000 */
.L_x_260:
        /* <DEDUP_REMOVED lines=10> */
.L_x_263:
[----:B------:R-:W-:Y:S05]  /*26410*/  BSYNC B1 ;  /* 0x0000000000017941 */ /* 0x000fea0003800000 */
.L_x_262:
        /* <DEDUP_REMOVED lines=10> */
.L_x_265:
[----:B------:R-:W-:Y:S05]  /*264c0*/  BSYNC B1 ;  /* 0x0000000000017941 */ /* 0x000fea0003800000 */
.L_x_264:
        /* <DEDUP_REMOVED lines=10> */
.L_x_267:
[----:B------:R-:W-:Y:S05]  /*26570*/  BSYNC B1 ;  /* 0x0000000000017941 */ /* 0x000fea0003800000 */
.L_x_266:
        /* <DEDUP_REMOVED lines=10> */
.L_x_269:
[----:B------:R-:W-:Y:S05]  /*26620*/  BSYNC B1 ;  /* 0x0000000000017941 */ /* 0x000fea0003800000 */
.L_x_268:
        /* <DEDUP_REMOVED lines=10> */
.L_x_271:
[----:B------:R-:W-:Y:S05]  /*266d0*/  BSYNC B1 ;  /* 0x0000000000017941 */ /* 0x000fea0003800000 */
.L_x_270:
        /* <DEDUP_REMOVED lines=10> */
.L_x_273:
[----:B------:R-:W-:Y:S05]  /*26780*/  BSYNC B1 ;  /* 0x0000000000017941 */ /* 0x000fea0003800000 */
.L_x_272:
        /* <DEDUP_REMOVED lines=10> */
.L_x_275:
[----:B------:R-:W-:Y:S05]  /*26830*/  BSYNC B1 ;  /* 0x0000000000017941 */ /* 0x000fea0003800000 */
.L_x_274:
        /* <DEDUP_REMOVED lines=10> */
.L_x_277:
[----:B------:R-:W-:Y:S05]  /*268e0*/  BSYNC B1 ;  /* 0x0000000000017941 */ /* 0x000fea0003800000 */
.L_x_276:
[----:B01-34-:R-:W3:Y:S01]  /*268f0*/  LDL.LU R10, [R1+0x1f4] ;  /* 0x0001f400010a7983 */ /* 0x01bee20000300800 */
        /* <DEDUP_REMOVED lines=9> */
.L_x_279:
[----:B------:R-:W-:Y:S05]  /*26990*/  BSYNC B1 ;  /* 0x0000000000017941 */ /* 0x000fea0003800000 */
.L_x_278:
[----:B------:R-:W3:Y:S01]  /*269a0*/  LDL.LU R10, [R1+0x1f8] ;  /* 0x0001f800010a7983 */ /* 0x000ee20000300800 */
[----:B0----5:R-:W-:Y:S01]  /*269b0*/  LOP3.LUT R11, R23, 0xffffe000, RZ, 0xc0, !PT ;  /* 0xffffe000170b7812 */ /* 0x021fe200078ec0ff */
[----:B------:R-:W-:Y:S01]  /*269c0*/  BSSY B1, `(.L_x_280) ;  /* 0x000000b000017945 */ /* 0x000fe20003800000 */
[----:B------:R-:W-:Y:S02]  /*269d0*/  ISETP.GT.AND P1, PT, R0, 0xf9, P0 ;  /* 0x000000f90000780c */ /* 0x000fe40000724270 */
[----:B------:R-:W-:Y:S01]  /*269e0*/  IADD3 R169, P2, R3, 0x80, RZ ;  /* 0x0000008003a97810 */ /* 0x000fe20007f5e0ff */
[----:B------:R-:W-:-:S04]  /*269f0*/  FMUL R11, R11, R16 ;  /* 0x000000100b0b7220 */ /* 0x000fc80000400000 */
[----:B------:R-:W-:Y:S02]  /*26a00*/  IMAD.X R3, RZ, RZ, UR7, P2 ;  /* 0x00000007ff037e24 */ /* 0x000fe400090e06ff */
[----:B---3--:R-:W-:Y:S02]  /*26a10*/  FFMA R11, R10, R2, R11 ;  /* 0x000000020a0b7223 */ /* 0x008fe4000000000b */
[----:B------:R-:W-:-:S03]  /*26a20*/  IMAD R10, R3, R14, RZ ;  /* 0x0000000e030a7224 */ /* 0x000fc600078e02ff */
[----:B------:R-:W-:-:S05]  /*26a30*/  F2FP.TF32.F32.PACK_B R11, R11 ;  /* 0x0000000bff0b723e */ /* 0x000fca00024050ff */
[----:B------:R0:W-:Y:S01]  /*26a40*/  @P4 STG.E desc[UR44][R6.64+0x3e0], R11 ;  /* 0x0003e00b06004986 */ /* 0x0001e2000c10192c */
[----:B------:R-:W-:Y:S05]  /*26a50*/  @!P1 BRA `(.L_x_281) ;  /* 0x0000000000049947 */ /* 0x000fea0003800000 */
[----:B------:R3:W5:Y:S02]  /*26a60*/  LDG.E.LTC128B R23, desc[UR44][R8.64+0x3e4] ;  /* 0x0003e42c08177981 */ /* 0x000764000c1e1920 */
.L_x_281:
[----:B------:R-:W-:Y:S05]  /*26a70*/  BSYNC B1 ;  /* 0x0000000000017941 */ /* 0x000fea0003800000 */
.L_x_280:
[----:B0-----:R-:W4:Y:S01]  /*26a80*/  LDL.LU R11, [R1+0x1fc] ;  /* 0x0001fc00010b7983 */ /* 0x001f220000300800 */
[----:B-----5:R-:W-:Y:S01]  /*26a90*/  LOP3.LUT R3, R23, 0xffffe000, RZ, 0xc0, !PT ;  /* 0xffffe00017037812 */ /* 0x020fe200078ec0ff */
[C---:B------:R-:W-:Y:S01]  /*26aa0*/  IMAD R167, R169.reuse, R15, R10 ;  /* 0x0000000fa9a77224 */ /* 0x040fe200078e020a */
[----:B------:R-:W-:Y:S01]  /*26ab0*/  ISETP.GT.AND P0, PT, R158, 0x80, PT ;  /* 0x000000809e00780c */ /* 0x000fe20003f04270 */
[----:B-1-3--:R-:W-:-:S04]  /*26ac0*/  IMAD.WIDE.U32 R8, R169, R14, R20 ;  /* 0x0000000ea9087225 */ /* 0x00afc800078e0014 */
[----:B------:R-:W-:Y:S01]  /*26ad0*/  FMUL R3, R3, R16 ;  /* 0x0000001003037220 */ /* 0x000fe20000400000 */
[----:B------:R-:W-:Y:S02]  /*26ae0*/  ISETP.GT.AND P4, PT, R0, RZ, P0 ;  /* 0x000000ff0000720c */ /* 0x000fe40000784270 */
[----:B------:R-:W-:Y:S02]  /*26af0*/  IADD3 R9, R9, R167, RZ ;  /* 0x000000a709097210 */ /* 0x000fe40007ffe0ff */
[----:B------:R-:W-:Y:S01]  /*26b00*/  LEA R10, P2, R8, R12, 0x2 ;  /* 0x0000000c080a7211 */ /* 0x000fe200078410ff */
[----:B----4-:R-:W-:-:S03]  /*26b10*/  FFMA R15, R11, R2, R3 ;  /* 0x000000020b0f7223 */ /* 0x010fc60000000003 */
[----:B------:R-:W-:Y:S02]  /*26b20*/  LEA.HI.X R11, R8, R13, R9, 0x2, P2 ;  /* 0x0000000d080b7211 */ /* 0x000fe400010f1409 */
[----:B------:R-:W-:-:S05]  /*26b30*/  F2FP.TF32.F32.PACK_B R15, R15 ;  /* 0x0000000fff0f723e */ /* 0x000fca00024050ff */
[----:B------:R0:W-:Y:S04]  /*26b40*/  @P1 STG.E desc[UR44][R6.64+0x3e4], R15 ;  /* 0x0003e40f06001986 */ /* 0x0001e8000c10192c */
[----:B------:R-:W3:Y:S01]  /*26b50*/  @P4 LDG.E.LTC128B R23, desc[UR44][R10.64] ;  /* 0x0000002c0a174981 */ /* 0x000ee2000c1e1920 */
[----:B------:R-:W-:Y:S01]  /*26b60*/  MOV R163, UR8 ;  /* 0x0000000800a37c02 */ /* 0x000fe20008000f00 */
[----:B------:R-:W-:Y:S01]  /*26b70*/  IMAD.WIDE.U32 R8, R169, R14, R18 ;  /* 0x0000000ea9087225 */ /* 0x000fe200078e0012 */
[----:B------:R-:W-:Y:S01]  /*26b80*/  MOV R164, UR9 ;  /* 0x0000000900a47c02 */ /* 0x000fe20008000f00 */
[----:B------:R-:W-:Y:S01]  /*26b90*/  BSSY B1, `(.L_x_282) ;  /* 0x0000013000017945 */ /* 0x000fe20003800000 */
[----:B------:R-:W-:Y:S01]  /*26ba0*/  ISETP.GT.AND P2, PT, R0, 0x1, P0 ;  /* 0x000000010000780c */ /* 0x000fe20000744270 */
[----:B------:R-:W-:-:S02]  /*26bb0*/  IMAD.IADD R9, R167, 0x1, R9 ;  /* 0x00000001a7097824 */ /* 0x000fc400078e0209 */
[----:B------:R-:W-:Y:S02]  /*26bc0*/  IMAD.U32 R165, RZ, RZ, UR8 ;  /* 0x00000008ffa57e24 */ /* 0x000fe4000f8e00ff */
[----:B------:R-:W-:Y:S02]  /*26bd0*/  IMAD.SHL.U32 R163, R163, 0x200, RZ ;  /* 0x00000200a3a37824 */ /* 0x000fe400078e00ff */
[----:B--2---:R-:W-:Y:S01]  /*26be0*/  IMAD.WIDE.U32 R156, R22, UR42, R8 ;  /* 0x0000002a169c7c25 */ /* 0x004fe2000f8e0008 */
[----:B------:R-:W-:Y:S02]  /*26bf0*/  SHF.L.U64.HI R165, R165, 0x9, R164 ;  /* 0x00000009a5a57819 */ /* 0x000fe400000102a4 */
[----:B------:R-:W-:Y:S02]  /*26c00*/  IADD3 R8, P1, R163, R4, RZ ;  /* 0x00000004a3087210 */ /* 0x000fe40007f3e0ff */
[----:B0-----:R-:W-:-:S03]  /*26c10*/  LEA R6, P3, R156, R12, 0x2 ;  /* 0x0000000c9c067211 */ /* 0x001fc600078610ff */
[----:B------:R-:W-:Y:S01]  /*26c20*/  IMAD.X R9, R165, 0x1, R5, P1 ;  /* 0x00000001a5097824 */ /* 0x000fe200008e0605 */
[----:B---3--:R-:W-:-:S05]  /*26c30*/  LOP3.LUT R3, R23, 0xffffe000, RZ, 0xc0, !PT ;  /* 0xffffe00017037812 */ /* 0x008fca00078ec0ff */
[----:B------:R-:W-:-:S04]  /*26c40*/  FMUL R3, R3, R16 ;  /* 0x0000001003037220 */ /* 0x000fc80000400000 */
[----:B------:R-:W-:Y:S01]  /*26c50*/  FFMA R11, R24, R2, R3 ;  /* 0x00000002180b7223 */ /* 0x000fe20000000003 */
[----:B------:R-:W-:-:S04]  /*26c60*/  IADD3 R3, R159, R157, RZ ;  /* 0x0000009d9f037210 */ /* 0x000fc80007ffe0ff */
[----:B------:R-:W-:Y:S02]  /*26c70*/  F2FP.TF32.F32.PACK_B R11, R11 ;  /* 0x0000000bff0b723e */ /* 0x000fe400024050ff */
[----:B------:R-:W-:-:S03]  /*26c80*/  LEA.HI.X R7, R156, R13, R3, 0x2, P3 ;  /* 0x0000000d9c077211 */ /* 0x000fc600018f1403 */
[----:B------:R0:W-:Y:S01]  /*26c90*/  @P4 STG.E desc[UR44][R8.64], R11 ;  /* 0x0000000b08004986 */ /* 0x0001e2000c10192c */
[----:B------:R-:W-:Y:S05]  /*26ca0*/  @!P2 BRA `(.L_x_283) ;  /* 0x000000000004a947 */ /* 0x000fea0003800000 */
[----:B------:R1:W5:Y:S02]  /*26cb0*/  LDG.E.LTC128B R23, desc[UR44][R6.64+0x4] ;  /* 0x0000042c06177981 */ /* 0x000364000c1e1920 */
.L_x_283:
[----:B------:R-:W-:Y:S05]  /*26cc0*/  BSYNC B1 ;  /* 0x0000000000017941 */ /* 0x000fea0003800000 */
.L_x_282:
[----:B-----5:R-:W-:Y:S01]  /*26cd0*/  LOP3.LUT R3, R23, 0xffffe000, RZ, 0xc0, !PT ;  /* 0xffffe00017037812 */ /* 0x020fe200078ec0ff */
[----:B------:R-:W-:Y:S01]  /*26ce0*/  IMAD.WIDE.U32 R14, R169, R14, R154 ;  /* 0x0000000ea90e7225 */ /* 0x000fe200078e009a */
[----:B------:R-:W-:Y:S01]  /*26cf0*/  ISETP.GT.AND P1, PT, R158, 0x88, PT ;  /* 0x000000889e00780c */ /* 0x000fe20003f24270 */
[----:B------:R-:W-:Y:S02]  /*26d00*/  BSSY B1, `(.L_x_284) ;  /* 0x0000010000017945 */ /* 0x000fe40003800000 */
[----:B------:R-:W-:Y:S01]  /*26d10*/  FMUL R10, R3, R16 ;  /* 0x00000010030a7220 */ /* 0x000fe20000400000 */
[----:B------:R-:W-:Y:S01]  /*26d20*/  ISETP.GT.AND P3, PT, R0, RZ, P1 ;  /* 0x000000ff0000720c */ /* 0x000fe20000f64270 */
[----:B------:R-:W-:Y:S01]  /*26d30*/  IMAD.MOV.U32 R3, RZ, RZ, R23 ;  /* 0x000000ffff037224 */ /* 0x000fe200078e0017 */
[----:B------:R-:W-:Y:S01]  /*26d40*/  IADD3 R152, P4, R152, R14, RZ ;  /* 0x0000000e98987210 */ /* 0x000fe20007f9e0ff */
[----:B------:R-:W-:Y:S01]  /*26d50*/  FFMA R25, R25, R2, R10 ;  /* 0x0000000219197223 */ /* 0x000fe2000000000a */
[----:B------:R-:W-:-:S02]  /*26d60*/  IADD3 R167, R167, R15, RZ ;  /* 0x0000000fa7a77210 */ /* 0x000fc40007ffe0ff */
[----:B------:R-:W-:Y:S02]  /*26d70*/  IADD3 R14, P5, R18, R14, RZ ;  /* 0x0000000e120e7210 */ /* 0x000fe40007fbe0ff */
[----:B------:R-:W-:Y:S01]  /*26d80*/  F2FP.TF32.F32.PACK_B R25, R25 ;  /* 0x00000019ff19723e */ /* 0x000fe200024050ff */
[----:B------:R-:W-:Y:S01]  /*26d90*/  IMAD.X R20, R167, 0x1, R21, P4 ;  /* 0x00000001a7147824 */ /* 0x000fe200020e0615 */
[C---:B------:R-:W-:Y:S02]  /*26da0*/  LEA R10, P4, R152.reuse, R12, 0x2 ;  /* 0x0000000c980a7211 */ /* 0x040fe400078810ff */
[----:B------:R-:W-:Y:S01]  /*26db0*/  IADD3.X R15, R19, R167, RZ, P5, !PT ;  /* 0x000000a7130f7210 */ /* 0x000fe20002ffe4ff */
[----:B------:R2:W-:Y:S01]  /*26dc0*/  @P2 STG.E desc[UR44][R8.64+0x4], R25 ;  /* 0x0000041908002986 */ /* 0x0005e2000c10192c */
[----:B0-----:R-:W-:Y:S01]  /*26dd0*/  LEA.HI.X R11, R152, R13, R20, 0x2, P4 ;  /* 0x0000000d980b7211 */ /* 0x001fe200020f1414 */
[----:B------:R-:W-:Y:S08]  /*26de0*/  @!P3 BRA `(.L_x_285) ;  /* 0x000000000004b947 */ /* 0x000ff00003800000 */
[----:B------:R0:W5:Y:S02]  /*26df0*/  LDG.E.LTC128B R3, desc[UR44][R10.64] ;  /* 0x0000002c0a037981 */ /* 0x000164000c1e1920 */
.L_x_285:
[----:B------:R-:W-:Y:S05]  /*26e00*/  BSYNC B1 ;  /* 0x0000000000017941 */ /* 0x000fea0003800000 */
.L_x_284:
[----:B0----5:R-:W-:Y:S01]  /*26e10*/  LOP3.LUT R11, R3, 0xffffe000, RZ, 0xc0, !PT ;  /* 0xffffe000030b7812 */ /* 0x021fe200078ec0ff */
[----:B------:R-:W-:Y:S01]  /*26e20*/  IMAD.WIDE.U32 R22, R22, UR42, R14 ;  /* 0x0000002a16167c25 */ /* 0x000fe2000f8e000e */
[----:B------:R-:W-:Y:S01]  /*26e30*/  IADD3 R10, P2, R8, R161, RZ ;  /* 0x000000a1080a7210 */ /* 0x000fe20007f5e0ff */
[----:B------:R-:W-:Y:S01]  /*26e40*/  BSSY B1, `(.L_x_286) ;  /* 0x000000c000017945 */ /* 0x000fe20003800000 */
[----:B------:R-:W-:Y:S01]  /*26e50*/  ISETP.GT.AND P5, PT, R0, 0x1, P1 ;  /* 0x000000010000780c */ /* 0x000fe20000fa4270 */
[----:B------:R-:W-:Y:S01]  /*26e60*/  FMUL R11, R11, R16 ;  /* 0x000000100b0b7220 */ /* 0x000fe20000400000 */
[----:B------:R-:W-:Y:S02]  /*26e70*/  IADD3 R159, R159, R23, RZ ;  /* 0x000000179f9f7210 */ /* 0x000fe40007ffe0ff */
[----:B------:R-:W-:Y:S01]  /*26e80*/  LEA R12, P4, R22, R12, 0x2 ;  /* 0x0000000c160c7211 */ /* 0x000fe200078810ff */
[----:B------:R-:W-:Y:S01]  /*26e90*/  FFMA R15, R26, R2, R11 ;  /* 0x000000021a0f7223 */ /* 0x000fe2000000000b */
[----:B------:R-:W-:-:S02]  /*26ea0*/  IMAD.X R11, R9, 0x1, R160, P2 ;  /* 0x00000001090b7824 */ /* 0x000fc400010e06a0 */
[----:B------:R-:W-:Y:S02]  /*26eb0*/  LEA.HI.X R13, R22, R13, R159, 0x2, P4 ;  /* 0x0000000d160d7211 */ /* 0x000fe400020f149f */
[----:B------:R-:W-:-:S05]  /*26ec0*/  F2FP.TF32.F32.PACK_B R15, R15 ;  /* 0x0000000fff0f723e */ /* 0x000fca00024050ff */
[----:B------:R0:W-:Y:S01]  /*26ed0*/  @P3 STG.E desc[UR44][R10.64], R15 ;  /* 0x0000000f0a003986 */ /* 0x0001e2000c10192c */
[----:B------:R-:W-:Y:S05]  /*26ee0*/  @!P5 BRA `(.L_x_287) ;  /* 0x000000000004d947 */ /* 0x000fea0003800000 */
[----:B------:R3:W5:Y:S02]  /*26ef0*/  LDG.E.LTC128B R3, desc[UR44][R12.64+0x4] ;  /* 0x0000042c0c037981 */ /* 0x000764000c1e1920 */
.L_x_287:
[----:B------:R-:W-:Y:S05]  /*26f00*/  BSYNC B1 ;  /* 0x0000000000017941 */ /* 0x000fea0003800000 */
.L_x_286:
[----:B0----5:R-:W-:Y:S01]  /*26f10*/  LOP3.LUT R15, R3, 0xffffe000, RZ, 0xc0, !PT ;  /* 0xffffe000030f7812 */ /* 0x021fe200078ec0ff */
[----:B------:R-:W-:Y:S01]  /*26f20*/  BSSY B1, `(.L_x_288) ;  /* 0x0000008000017945 */ /* 0x000fe20003800000 */
[----:B------:R-:W-:-:S03]  /*26f30*/  ISETP.GT.AND P2, PT, R0, 0x8, P0 ;  /* 0x000000080000780c */ /* 0x000fc60000744270 */
[----:B------:R-:W-:-:S04]  /*26f40*/  FMUL R14, R15, R16 ;  /* 0x000000100f0e7220 */ /* 0x000fc80000400000 */
[----:B------:R-:W-:-:S05]  /*26f50*/  FFMA R27, R27, R2, R14 ;  /* 0x000000021b1b7223 */ /* 0x000fca000000000e */
[----:B------:R-:W-:-:S05]  /*26f60*/  F2FP.TF32.F32.PACK_B R27, R27 ;  /* 0x0000001bff1b723e */ /* 0x000fca00024050ff */
[----:B------:R0:W-:Y:S01]  /*26f70*/  @P5 STG.E desc[UR44][R10.64+0x4], R27 ;  /* 0x0000041b0a005986 */ /* 0x0001e2000c10192c */
[----:B------:R-:W-:Y:S05]  /*26f80*/  @!P2 BRA `(.L_x_289) ;  /* 0x000000000004a947 */ /* 0x000fea0003800000 */
[----:B------:R4:W5:Y:S02]  /*26f90*/  LDG.E.LTC128B R3, desc[UR44][R6.64+0x20] ;  /* 0x0000202c06037981 */ /* 0x000964000c1e1920 */
.L_x_289:
[----:B------:R-:W-:Y:S05]  /*26fa0*/  BSYNC B1 ;  /* 0x0000000000017941 */ /* 0x000fea0003800000 */
.L_x_288:
        /* <DEDUP_REMOVED lines=9> */
.L_x_291:
[----:B------:R-:W-:Y:S05]  /*27040*/  BSYNC B1 ;  /* 0x0000000000017941 */ /* 0x000fea0003800000 */
.L_x_290:
        /* <DEDUP_REMOVED lines=9> */
.L_x_293:
[----:B------:R-:W-:Y:S05]  /*270e0*/  BSYNC B1 ;  /* 0x0000000000017941 */ /* 0x000fea0003800000 */
.L_x_292:
[----:B-----5:R-:W-:Y:S01]  /*270f0*/  LOP3.LUT R11, R3, 0xffffe000, RZ, 0xc0, !PT ;  /* 0xffffe000030b7812 */ /* 0x020fe200078ec0ff */
[----:B------:R-:W-:Y:S01]  /*27100*/  BSSY B1, `(.L_x_294) ;  /* 0x000000a000017945 */ /* 0x000fe20003800000 */
[----:B------:R-:W-:Y:S02]  /*27110*/  IADD3 R10, P3, R161, R8, RZ ;  /* 0x00000008a10a7210 */ /* 0x000fe40007f7e0ff */
[----:B------:R-:W-:Y:S01]  /*27120*/  ISETP.GT.AND P2, PT, R0, 0x9, P1 ;  /* 0x000000090000780c */ /* 0x000fe20000f44270 */
[----:B------:R-:W-:-:S04]  /*27130*/  FMUL R11, R11, R16 ;  /* 0x000000100b0b7220 */ /* 0x000fc80000400000 */
[----:B------:R-:W-:Y:S01]  /*27140*/  FFMA R15, R30, R2, R11 ;  /* 0x000000021e0f7223 */ /* 0x000fe2000000000b */
[----:B------:R-:W-:-:S04]  /*27150*/  IADD3.X R11, R160, R9, RZ, P3, !PT ;  /* 0x00000009a00b7210 */ /* 0x000fc80001ffe4ff */
[----:B------:R-:W-:-:S05]  /*27160*/  F2FP.TF32.F32.PACK_B R15, R15 ;  /* 0x0000000fff0f723e */ /* 0x000fca00024050ff */
[----:B------:R0:W-:Y:S01]  /*27170*/  @P4 STG.E desc[UR44][R10.64+0x20], R15 ;  /* 0x0000200f0a004986 */ /* 0x0001e2000c10192c */
[----:B------:R-:W-:Y:S05]  /*27180*/  @!P2 BRA `(.L_x_295) ;  /* 0x000000000004a947 */ /* 0x000fea0003800000 */
[----:B------:R0:W5:Y:S02]  /*27190*/  LDG.E.LTC128B R3, desc[UR44][R12.64+0x24] ;  /* 0x0000242c0c037981 */ /* 0x000164000c1e1920 */
.L_x_295:
[----:B------:R-:W-:Y:S05]  /*271a0*/  BSYNC B1 ;  /* 0x0000000000017941 */ /* 0x000fea0003800000 */
.L_x_294:
[----:B0----5:R-:W-:Y:S01]  /*271b0*/  LOP3.LUT R11, R3, 0xffffe000, RZ, 0xc0, !PT ;  /* 0xffffe000030b7812 */ /* 0x021fe200078ec0ff */
[----:B------:R-:W-:Y:S01]  /*271c0*/  BSSY B1, `(.L_x_296) ;  /* 0x000000a000017945 */ /* 0x000fe20003800000 */
[----:B------:R-:W-:Y:S02]  /*271d0*/  IADD3 R4, P3, P4, R161, R4, R163 ;  /* 0x00000004a1047210 */ /* 0x000fe40007c7e0a3 */
[----:B------:R-:W-:Y:S01]  /*271e0*/  ISETP.GT.AND P5, PT, R0, 0x10, P0 ;  /* 0x000000100000780c */ /* 0x000fe200007a4270 */
[----:B------:R-:W-:Y:S01]  /*271f0*/  FMUL R10, R11, R16 ;  /* 0x000000100b0a7220 */ /* 0x000fe20000400000 */
[----:B------:R-:W-:-:S03]  /*27200*/  IADD3.X R5, R160, R5, R165, P3, P4 ;  /* 0x00000005a0057210 */ /* 0x000fc60001fe84a5 */
[----:B------:R-:W-:-:S05]  /*27210*/  FFMA R31, R31, R2, R10 ;  /* 0x000000021f1f7223 */ /* 0x000fca000000000a */
[----:B------:R-:W-:-:S05]  /*27220*/  F2FP.TF32.F32.PACK_B R31, R31 ;  /* 0x0000001fff1f723e */ /* 0x000fca00024050ff */
[----:B------:R0:W-:Y:S01]  /*27230*/  @P2 STG.E desc[UR44][R4.64+0x24], R31 ;  /* 0x0000241f04002986 */ /* 0x0001e2000c10192c */
[----:B------:R-:W-:Y:S05]  /*27240*/  @!P5 BRA `(.L_x_297) ;  /* 0x000000000004d947 */ /* 0x000fea0003800000 */
[----:B------:R0:W5:Y:S02]  /*27250*/  LDG.E.LTC128B R3, desc[UR44][R6.64+0x40] ;  /* 0x0000402c06037981 */ /* 0x000164000c1e1920 */
.L_x_297:
[----:B------:R-:W-:Y:S05]  /*27260*/  BSYNC B1 ;  /* 0x0000000000017941 */ /* 0x000fea0003800000 */
.L_x_296:
[----:B-----5:R-:W-:Y:S01]  /*27270*/  LOP3.LUT R11, R3, 0xffffe000, RZ, 0xc0, !PT ;  /* 0xffffe000030b7812 */ /* 0x020fe200078ec0ff */
        /* <DEDUP_REMOVED lines=8> */
.L_x_299:
[----:B------:R-:W-:Y:S05]  /*27300*/  BSYNC B1 ;  /* 0x0000000000017941 */ /* 0x000fea0003800000 */
.L_x_298:
        /* <DEDUP_REMOVED lines=9> */
.L_x_301:
[----:B------:R-:W-:Y:S05]  /*273a0*/  BSYNC B1 ;  /* 0x0000000000017941 */ /* 0x000fea0003800000 */
.L_x_300:
        /* <DEDUP_REMOVED lines=9> */
.L_x_303:
[----:B------:R-:W-:Y:S05]  /*27440*/  BSYNC B1 ;  /* 0x0000000000017941 */ /* 0x000fea0003800000 */
.L_x_302:
        /* <DEDUP_REMOVED lines=9> */
.L_x_305:
[----:B------:R-:W-:Y:S05]  /*274e0*/  BSYNC B1 ;  /* 0x0000000000017941 */ /* 0x000fea0003800000 */
.L_x_304:
        /* <DEDUP_REMOVED lines=9> */
.L_x_307:
[----:B------:R-:W-:Y:S05]  /*27580*/  BSYNC B1 ;  /* 0x0000000000017941 */ /* 0x000fea0003800000 */
.L_x_306:
        /* <DEDUP_REMOVED lines=9> */
.L_x_309:
[----:B------:R-:W-:Y:S05]  /*27620*/  BSYNC B1 ;  /* 0x0000000000017941 */ /* 0x000fea0003800000 */
.L_x_308:
        /* <DEDUP_REMOVED lines=9> */
.L_x_311:
[----:B------:R-:W-:Y:S05]  /*276c0*/  BSYNC B1 ;  /* 0x0000000000017941 */ /* 0x000fea0003800000 */
.L_x_310:
        /* <DEDUP_REMOVED lines=9> */
.L_x_313:
[----:B------:R-:W-:Y:S05]  /*27760*/  BSYNC B1 ;  /* 0x0000000000017941 */ /* 0x000fea0003800000 */
.L_x_312:
        /* <DEDUP_REMOVED lines=9> */
.L_x_315:
[----:B------:R-:W-:Y:S05]  /*27800*/  BSYNC B1 ;  /* 0x0000000000017941 */ /* 0x000fea0003800000 */
.L_x_314:
        /* <DEDUP_REMOVED lines=9> */
.L_x_317:
[----:B------:R-:W-:Y:S05]  /*278a0*/  BSYNC B1 ;  /* 0x0000000000017941 */ /* 0x000fea0003800000 */
.L_x_316:
        /* <DEDUP_REMOVED lines=9> */
.L_x_319:
[----:B------:R-:W-:Y:S05]  /*27940*/  BSYNC B1 ;  /* 0x0000000000017941 */ /* 0x000fea0003800000 */
.L_x_318:
        /* <DEDUP_REMOVED lines=9> */
.L_x_321:
[----:B------:R-:W-:Y:S05]  /*279e0*/  BSYNC B1 ;  /* 0x0000000000017941 */ /* 0x000fea0003800000 */
.L_x_320:
        /* <DEDUP_REMOVED lines=9> */
.L_x_323:
[----:B------:R-:W-:Y:S05]  /*27a80*/  BSYNC B1 ;  /* 0x0000000000017941 */ /* 0x000fea0003800000 */
.L_x_322:
        /* <DEDUP_REMOVED lines=9> */
.L_x_325:
[----:B------:R-:W-:Y:S05]  /*27b20*/  BSYNC B1 ;  /* 0x0000000000017941 */ /* 0x000fea0003800000 */
.L_x_324:
        /* <DEDUP_REMOVED lines=9> */
.L_x_327:
[----:B------:R-:W-:Y:S05]  /*27bc0*/  BSYNC B1 ;  /* 0x0000000000017941 */ /* 0x000fea0003800000 */
.L_x_326:
        /* <DEDUP_REMOVED lines=9> */
.L_x_329:
[----:B------:R-:W-:Y:S05]  /*27c60*/  BSYNC B1 ;  /* 0x0000000000017941 */ /* 0x000fea0003800000 */
.L_x_328:
        /* <DEDUP_REMOVED lines=9> */
.L_x_331:
[----:B------:R-:W-:Y:S05]  /*27d00*/  BSYNC B1 ;  /* 0x0000000000017941 */ /* 0x000fea0003800000 */
.L_x_330:
        /* <DEDUP_REMOVED lines=9> */
.L_x_333:
[----:B------:R-:W-:Y:S05]  /*27da0*/  BSYNC B1 ;  /* 0x0000000000017941 */ /* 0x000fea0003800000 */
.L_x_332:
        /* <DEDUP_REMOVED lines=9> */
.L_x_335:
[----:B------:R-:W-:Y:S05]  /*27e40*/  BSYNC B1 ;  /* 0x0000000000017941 */ /* 0x000fea0003800000 */
.L_x_334:
        /* <DEDUP_REMOVED lines=9> */
.L_x_337:
[----:B------:R-:W-:Y:S05]  /*27ee0*/  BSYNC B1 ;  /* 0x0000000000017941 */ /* 0x000fea0003800000 */
.L_x_336:
        /* <DEDUP_REMOVED lines=9> */
.L_x_339:
[----:B------:R-:W-:Y:S05]  /*27f80*/  BSYNC B1 ;  /* 0x0000000000017941 */ /* 0x000fea0003800000 */
.L_x_338:
        /* <DEDUP_REMOVED lines=9> */
.L_x_341:
[----:B------:R-:W-:Y:S05]  /*28020*/  BSYNC B1 ;  /* 0x0000000000017941 */ /* 0x000fea0003800000 */
.L_x_340:
        /* <DEDUP_REMOVED lines=9> */
.L_x_343:
[----:B------:R-:W-:Y:S05]  /*280c0*/  BSYNC B1 ;  /* 0x0000000000017941 */ /* 0x000fea0003800000 */
.L_x_342:
        /* <DEDUP_REMOVED lines=9> */
.L_x_345:
[----:B------:R-:W-:Y:S05]  /*28160*/  BSYNC B1 ;  /* 0x0000000000017941 */ /* 0x000fea0003800000 */
.L_x_344:
        /* <DEDUP_REMOVED lines=9> */
.L_x_347:
[----:B------:R-:W-:Y:S05]  /*28200*/  BSYNC B1 ;  /* 0x0000000000017941 */ /* 0x000fea0003800000 */
.L_x_346:
        /* <DEDUP_REMOVED lines=9> */
.L_x_349:
[----:B------:R-:W-:Y:S05]  /*282a0*/  BSYNC B1 ;  /* 0x0000000000017941 */ /* 0x000fea0003800000 */
.L_x_348:
        /* <DEDUP_REMOVED lines=9> */
.L_x_351:
[----:B------:R-:W-:Y:S05]  /*28340*/  BSYNC B1 ;  /* 0x0000000000017941 */ /* 0x000fea0003800000 */
.L_x_350:
        /* <DEDUP_REMOVED lines=9> */
.L_x_353:
[----:B------:R-:W-:Y:S05]  /*283e0*/  BSYNC B1 ;  /* 0x0000000000017941 */ /* 0x000fea0003800000 */
.L_x_352:
        /* <DEDUP_REMOVED lines=9> */
.L_x_355:
[----:B------:R-:W-:Y:S05]  /*28480*/  BSYNC B1 ;  /* 0x0000000000017941 */ /* 0x000fea0003800000 */
.L_x_354:
        /* <DEDUP_REMOVED lines=9> */
.L_x_357:
[----:B------:R-:W-:Y:S05]  /*28520*/  BSYNC B1 ;  /* 0x0000000000017941 */ /* 0x000fea0003800000 */
.L_x_356:
        /* <DEDUP_REMOVED lines=9> */
.L_x_359:
[----:B------:R-:W-:Y:S05]  /*285c0*/  BSYNC B1 ;  /* 0x0000000000017941 */ /* 0x000fea0003800000 */
.L_x_358:
        /* <DEDUP_REMOVED lines=9> */
.L_x_361:
[----:B------:R-:W-:Y:S05]  /*28660*/  BSYNC B1 ;  /* 0x0000000000017941 */ /* 0x000fea0003800000 */
.L_x_360:
        /* <DEDUP_REMOVED lines=9> */
.L_x_363:
[----:B------:R-:W-:Y:S05]  /*28700*/  BSYNC B1 ;  /* 0x0000000000017941 */ /* 0x000fea0003800000 */
.L_x_362:
        /* <DEDUP_REMOVED lines=9> */
.L_x_365:
[----:B------:R-:W-:Y:S05]  /*287a0*/  BSYNC B1 ;  /* 0x0000000000017941 */ /* 0x000fea0003800000 */
.L_x_364:
        /* <DEDUP_REMOVED lines=9> */
.L_x_367:
[----:B------:R-:W-:Y:S05]  /*28840*/  BSYNC B1 ;  /* 0x0000000000017941 */ /* 0x000fea0003800000 */
.L_x_366:
        /* <DEDUP_REMOVED lines=9> */
.L_x_369:
[----:B------:R-:W-:Y:S05]  /*288e0*/  BSYNC B1 ;  /* 0x0000000000017941 */ /* 0x000fea0003800000 */
.L_x_368:
        /* <DEDUP_REMOVED lines=9> */
.L_x_371:
[----:B------:R-:W-:Y:S05]  /*28980*/  BSYNC B1 ;  /* 0x0000000000017941 */ /* 0x000fea0003800000 */
.L_x_370:
        /* <DEDUP_REMOVED lines=9> */
.L_x_373:
[----:B------:R-:W-:Y:S05]  /*28a20*/  BSYNC B1 ;  /* 0x0000000000017941 */ /* 0x000fea0003800000 */
.L_x_372:
        /* <DEDUP_REMOVED lines=9> */
.L_x_375:
[----:B------:R-:W-:Y:S05]  /*28ac0*/  BSYNC B1 ;  /* 0x0000000000017941 */ /* 0x000fea0003800000 */
.L_x_374:
        /* <DEDUP_REMOVED lines=9> */
.L_x_377:
[----:B------:R-:W-:Y:S05]  /*28b60*/  BSYNC B1 ;  /* 0x0000000000017941 */ /* 0x000fea0003800000 */
.L_x_376:
        /* <DEDUP_REMOVED lines=9> */
.L_x_379:
[----:B------:R-:W-:Y:S05]  /*28c00*/  BSYNC B1 ;  /* 0x0000000000017941 */ /* 0x000fea0003800000 */
.L_x_378:
        /* <DEDUP_REMOVED lines=9> */
.L_x_381:
[----:B------:R-:W-:Y:S05]  /*28ca0*/  BSYNC B1 ;  /* 0x0000000000017941 */ /* 0x000fea0003800000 */
.L_x_380:
        /* <DEDUP_REMOVED lines=9> */
.L_x_383:
[----:B------:R-:W-:Y:S05]  /*28d40*/  BSYNC B1 ;  /* 0x0000000000017941 */ /* 0x000fea0003800000 */
.L_x_382:
        /* <DEDUP_REMOVED lines=9> */
.L_x_385:
[----:B------:R-:W-:Y:S05]  /*28de0*/  BSYNC B1 ;  /* 0x0000000000017941 */ /* 0x000fea0003800000 */
.L_x_384:
        /* <DEDUP_REMOVED lines=9> */
.L_x_387:
[----:B------:R-:W-:Y:S05]  /*28e80*/  BSYNC B1 ;  /* 0x0000000000017941 */ /* 0x000fea0003800000 */
.L_x_386:
        /* <DEDUP_REMOVED lines=9> */
.L_x_389:
[----:B------:R-:W-:Y:S05]  /*28f20*/  BSYNC B1 ;  /* 0x0000000000017941 */ /* 0x000fea0003800000 */
.L_x_388:
        /* <DEDUP_REMOVED lines=9> */
.L_x_391:
[----:B------:R-:W-:Y:S05]  /*28fc0*/  BSYNC B1 ;  /* 0x0000000000017941 */ /* 0x000fea0003800000 */
.L_x_390:
        /* <DEDUP_REMOVED lines=9> */
.L_x_393:
[----:B------:R-:W-:Y:S05]  /*29060*/  BSYNC B1 ;  /* 0x0000000000017941 */ /* 0x000fea0003800000 */
.L_x_392:
        /* <DEDUP_REMOVED lines=9> */
.L_x_395:
[----:B------:R-:W-:Y:S05]  /*29100*/  BSYNC B1 ;  /* 0x0000000000017941 */ /* 0x000fea0003800000 */
.L_x_394:
        /* <DEDUP_REMOVED lines=9> */
.L_x_397:
[----:B------:R-:W-:Y:S05]  /*291a0*/  BSYNC B1 ;  /* 0x0000000000017941 */ /* 0x000fea0003800000 */
.L_x_396:
        /* <DEDUP_REMOVED lines=9> */
.L_x_399:
[----:B------:R-:W-:Y:S05]  /*29240*/  BSYNC B1 ;  /* 0x0000000000017941 */ /* 0x000fea0003800000 */
.L_x_398:
        /* <DEDUP_REMOVED lines=9> */
.L_x_401:
[----:B------:R-:W-:Y:S05]  /*292e0*/  BSYNC B1 ;  /* 0x0000000000017941 */ /* 0x000fea0003800000 */
.L_x_400:
        /* <DEDUP_REMOVED lines=9> */
.L_x_403:
[----:B------:R-:W-:Y:S05]  /*29380*/  BSYNC B1 ;  /* 0x0000000000017941 */ /* 0x000fea0003800000 */
.L_x_402:
        /* <DEDUP_REMOVED lines=9> */
.L_x_405:
[----:B------:R-:W-:Y:S05]  /*29420*/  BSYNC B1 ;  /* 0x0000000000017941 */ /* 0x000fea0003800000 */
.L_x_404:
        /* <DEDUP_REMOVED lines=9> */
.L_x_407:
[----:B------:R-:W-:Y:S05]  /*294c0*/  BSYNC B1 ;  /* 0x0000000000017941 */ /* 0x000fea0003800000 */
.L_x_406:
        /* <DEDUP_REMOVED lines=9> */
.L_x_409:
[----:B------:R-:W-:Y:S05]  /*29560*/  BSYNC B1 ;  /* 0x0000000000017941 */ /* 0x000fea0003800000 */
.L_x_408:
        /* <DEDUP_REMOVED lines=9> */
.L_x_411:
[----:B------:R-:W-:Y:S05]  /*29600*/  BSYNC B1 ;  /* 0x0000000000017941 */ /* 0x000fea0003800000 */
.L_x_410:
        /* <DEDUP_REMOVED lines=9> */
.L_x_413:
[----:B------:R-:W-:Y:S05]  /*296a0*/  BSYNC B1 ;  /* 0x0000000000017941 */ /* 0x000fea0003800000 */
.L_x_412:
        /* <DEDUP_REMOVED lines=9> */
.L_x_415:
[----:B------:R-:W-:Y:S05]  /*29740*/  BSYNC B1 ;  /* 0x0000000000017941 */ /* 0x000fea0003800000 */
.L_x_414:
        /* <DEDUP_REMOVED lines=9> */
.L_x_417:
[----:B------:R-:W-:Y:S05]  /*297e0*/  BSYNC B1 ;  /* 0x0000000000017941 */ /* 0x000fea0003800000 */
.L_x_416:
        /* <DEDUP_REMOVED lines=9> */
.L_x_419:
[----:B------:R-:W-:Y:S05]  /*29880*/  BSYNC B1 ;  /* 0x0000000000017941 */ /* 0x000fea0003800000 */
.L_x_418:
        /* <DEDUP_REMOVED lines=9> */
.L_x_421:
[----:B------:R-:W-:Y:S05]  /*29920*/  BSYNC B1 ;  /* 0x0000000000017941 */ /* 0x000fea0003800000 */
.L_x_420:
        /* <DEDUP_REMOVED lines=9> */
.L_x_423:
[----:B------:R-:W-:Y:S05]  /*299c0*/  BSYNC B1 ;  /* 0x0000000000017941 */ /* 0x000fea0003800000 */
.L_x_422:
        /* <DEDUP_REMOVED lines=9> */
.L_x_425:
[----:B------:R-:W-:Y:S05]  /*29a60*/  BSYNC B1 ;  /* 0x0000000000017941 */ /* 0x000fea0003800000 */
.L_x_424:
        /* <DEDUP_REMOVED lines=9> */
.L_x_427:
[----:B------:R-:W-:Y:S05]  /*29b00*/  BSYNC B1 ;  /* 0x0000000000017941 */ /* 0x000fea0003800000 */
.L_x_426:
        /* <DEDUP_REMOVED lines=9> */
.L_x_429:
[----:B------:R-:W-:Y:S05]  /*29ba0*/  BSYNC B1 ;  /* 0x0000000000017941 */ /* 0x000fea0003800000 */
.L_x_428:
        /* <DEDUP_REMOVED lines=9> */
.L_x_431:
[----:B------:R-:W-:Y:S05]  /*29c40*/  BSYNC B1 ;  /* 0x0000000000017941 */ /* 0x000fea0003800000 */
.L_x_430:
        /* <DEDUP_REMOVED lines=9> */
.L_x_433:
[----:B------:R-:W-:Y:S05]  /*29ce0*/  BSYNC B1 ;  /* 0x0000000000017941 */ /* 0x000fea0003800000 */
.L_x_432:
        /* <DEDUP_REMOVED lines=9> */
.L_x_435:
[----:B------:R-:W-:Y:S05]  /*29d80*/  BSYNC B1 ;  /* 0x0000000000017941 */ /* 0x000fea0003800000 */
.L_x_434:
        /* <DEDUP_REMOVED lines=9> */
.L_x_437:
[----:B------:R-:W-:Y:S05]  /*29e20*/  BSYNC B1 ;  /* 0x0000000000017941 */ /* 0x000fea0003800000 */
.L_x_436:
        /* <DEDUP_REMOVED lines=9> */
.L_x_439:
[----:B------:R-:W-:Y:S05]  /*29ec0*/  BSYNC B1 ;  /* 0x0000000000017941 */ /* 0x000fea0003800000 */
.L_x_438:
        /* <DEDUP_REMOVED lines=9> */
.L_x_441:
[----:B------:R-:W-:Y:S05]  /*29f60*/  BSYNC B1 ;  /* 0x0000000000017941 */ /* 0x000fea0003800000 */
.L_x_440:
        /* <DEDUP_REMOVED lines=9> */
.L_x_443:
[----:B------:R-:W-:Y:S05]  /*2a000*/  BSYNC B1 ;  /* 0x0000000000017941 */ /* 0x000fea0003800000 */
.L_x_442:
        /* <DEDUP_REMOVED lines=9> */
.L_x_445:
[----:B------:R-:W-:Y:S05]  /*2a0a0*/  BSYNC B1 ;  /* 0x0000000000017941 */ /* 0x000fea0003800000 */
.L_x_444:
        /* <DEDUP_REMOVED lines=9> */
.L_x_447:
[----:B------:R-:W-:Y:S05]  /*2a140*/  BSYNC B1 ;  /* 0x0000000000017941 */ /* 0x000fea0003800000 */
.L_x_446:
        /* <DEDUP_REMOVED lines=9> */
.L_x_449:
[----:B------:R-:W-:Y:S05]  /*2a1e0*/  BSYNC B1 ;  /* 0x0000000000017941 */ /* 0x000fea0003800000 */
.L_x_448:
        /* <DEDUP_REMOVED lines=9> */
.L_x_451:
[----:B------:R-:W-:Y:S05]  /*2a280*/  BSYNC B1 ;  /* 0x0000000000017941 */ /* 0x000fea0003800000 */
.L_x_450:
        /* <DEDUP_REMOVED lines=9> */
.L_x_453:
[----:B------:R-:W-:Y:S05]  /*2a320*/  BSYNC B1 ;  /* 0x0000000000017941 */ /* 0x000fea0003800000 */
.L_x_452:
        /* <DEDUP_REMOVED lines=9> */
.L_x_455:
[----:B------:R-:W-:Y:S05]  /*2a3c0*/  BSYNC B1 ;  /* 0x0000000000017941 */ /* 0x000fea0003800000 */
.L_x_454:
        /* <DEDUP_REMOVED lines=9> */
.L_x_457:
[----:B------:R-:W-:Y:S05]  /*2a460*/  BSYNC B1 ;  /* 0x0000000000017941 */ /* 0x000fea0003800000 */
.L_x_456:
        /* <DEDUP_REMOVED lines=9> */
.L_x_459:
[----:B------:R-:W-:Y:S05]  /*2a500*/  BSYNC B1 ;  /* 0x0000000000017941 */ /* 0x000fea0003800000 */
.L_x_458:
        /* <DEDUP_REMOVED lines=9> */
.L_x_461:
[----:B------:R-:W-:Y:S05]  /*2a5a0*/  BSYNC B1 ;  /* 0x0000000000017941 */ /* 0x000fea0003800000 */
.L_x_460:
        /* <DEDUP_REMOVED lines=9> */
.L_x_463:
[----:B------:R-:W-:Y:S05]  /*2a640*/  BSYNC B1 ;  /* 0x0000000000017941 */ /* 0x000fea0003800000 */
.L_x_462:
        /* <DEDUP_REMOVED lines=9> */
.L_x_465:
[----:B------:R-:W-:Y:S05]  /*2a6e0*/  BSYNC B1 ;  /* 0x0000000000017941 */ /* 0x000fea0003800000 */
.L_x_464:
        /* <DEDUP_REMOVED lines=9> */
.L_x_467:
[----:B------:R-:W-:Y:S05]  /*2a780*/  BSYNC B1 ;  /* 0x0000000000017941 */ /* 0x000fea0003800000 */
.L_x_466:
        /* <DEDUP_REMOVED lines=9> */
.L_x_469:
[----:B------:R-:W-:Y:S05]  /*2a820*/  BSYNC B1 ;  /* 0x0000000000017941 */ /* 0x000fea0003800000 */
.L_x_468:
        /* <DEDUP_REMOVED lines=9> */
.L_x_471:
[----:B------:R-:W-:Y:S05]  /*2a8c0*/  BSYNC B1 ;  /* 0x0000000000017941 */ /* 0x000fea0003800000 */
.L_x_470:
        /* <DEDUP_REMOVED lines=9> */
.L_x_473:
[----:B------:R-:W-:Y:S05]  /*2a960*/  BSYNC B1 ;  /* 0x0000000000017941 */ /* 0x000fea0003800000 */
.L_x_472:
        /* <DEDUP_REMOVED lines=9> */
.L_x_475:
[----:B------:R-:W-:Y:S05]  /*2aa00*/  BSYNC B1 ;  /* 0x0000000000017941 */ /* 0x000fea0003800000 */
.L_x_474:
        /* <DEDUP_REMOVED lines=9> */
.L_x_477:
[----:B------:R-:W-:Y:S05]  /*2aaa0*/  BSYNC B1 ;  /* 0x0000000000017941 */ /* 0x000fea0003800000 */
.L_x_476:
        /* <DEDUP_REMOVED lines=9> */
.L_x_479:
[----:B------:R-:W-:Y:S05]  /*2ab40*/  BSYNC B1 ;  /* 0x0000000000017941 */ /* 0x000fea0003800000 */
.L_x_478:
        /* <DEDUP_REMOVED lines=9> */
.L_x_481:
[----:B------:R-:W-:Y:S05]  /*2abe0*/  BSYNC B1 ;  /* 0x0000000000017941 */ /* 0x000fea0003800000 */
.L_x_480:
        /* <DEDUP_REMOVED lines=9> */
.L_x_483:
[----:B------:R-:W-:Y:S05]  /*2ac80*/  BSYNC B1 ;  /* 0x0000000000017941 */ /* 0x000fea0003800000 */
.L_x_482:
        /* <DEDUP_REMOVED lines=9> */
.L_x_485:
[----:B------:R-:W-:Y:S05]  /*2ad20*/  BSYNC B1 ;  /* 0x0000000000017941 */ /* 0x000fea0003800000 */
.L_x_484:
        /* <DEDUP_REMOVED lines=9> */
.L_x_487:
[----:B------:R-:W-:Y:S05]  /*2adc0*/  BSYNC B1 ;  /* 0x0000000000017941 */ /* 0x000fea0003800000 */
.L_x_486:
        /* <DEDUP_REMOVED lines=9> */
.L_x_489:
[----:B------:R-:W-:Y:S05]  /*2ae60*/  BSYNC B1 ;  /* 0x0000000000017941 */ /* 0x000fea0003800000 */
.L_x_488:
        /* <DEDUP_REMOVED lines=9> */
.L_x_491:
[----:B------:R-:W-:Y:S05]  /*2af00*/  BSYNC B1 ;  /* 0x0000000000017941 */ /* 0x000fea0003800000 */
.L_x_490:
        /* <DEDUP_REMOVED lines=9> */
.L_x_493:
[----:B------:R-:W-:Y:S05]  /*2afa0*/  BSYNC B1 ;  /* 0x0000000000017941 */ /* 0x000fea0003800000 */
.L_x_492:
        /* <DEDUP_REMOVED lines=9> */
.L_x_495:
[----:B------:R-:W-:Y:S05]  /*2b040*/  BSYNC B1 ;  /* 0x0000000000017941 */ /* 0x000fea0003800000 */
.L_x_494:
        /* <DEDUP_REMOVED lines=9> */
.L_x_497:
[----:B------:R-:W-:Y:S05]  /*2b0e0*/  BSYNC B1 ;  /* 0x0000000000017941 */ /* 0x000fea0003800000 */
.L_x_496:
        /* <DEDUP_REMOVED lines=9> */
.L_x_499:
[----:B------:R-:W-:Y:S05]  /*2b180*/  BSYNC B1 ;  /* 0x0000000000017941 */ /* 0x000fea0003800000 */
.L_x_498:
        /* <DEDUP_REMOVED lines=9> */
.L_x_501:
[----:B------:R-:W-:Y:S05]  /*2b220*/  BSYNC B1 ;  /* 0x0000000000017941 */ /* 0x000fea0003800000 */
.L_x_500:
        /* <DEDUP_REMOVED lines=9> */
.L_x_503:
[----:B------:R-:W-:Y:S05]  /*2b2c0*/  BSYNC B1 ;  /* 0x0000000000017941 */ /* 0x000fea0003800000 */
.L_x_502:
        /* <DEDUP_REMOVED lines=9> */
.L_x_505:
[----:B------:R-:W-:Y:S05]  /*2b360*/  BSYNC B1 ;  /* 0x0000000000017941 */ /* 0x000fea0003800000 */
.L_x_504:
        /* <DEDUP_REMOVED lines=9> */
.L_x_507:
[----:B------:R-:W-:Y:S05]  /*2b400*/  BSYNC B1 ;  /* 0x0000000000017941 */ /* 0x000fea0003800000 */
.L_x_506:
        /* <DEDUP_REMOVED lines=9> */
.L_x_509:
[----:B------:R-:W-:Y:S05]  /*2b4a0*/  BSYNC B1 ;  /* 0x0000000000017941 */ /* 0x000fea0003800000 */
.L_x_508:
        /* <DEDUP_REMOVED lines=9> */
.L_x_511:
[----:B------:R-:W-:Y:S05]  /*2b540*/  BSYNC B1 ;  /* 0x0000000000017941 */ /* 0x000fea0003800000 */
.L_x_510:
        /* <DEDUP_REMOVED lines=9> */
.L_x_513:
[----:B------:R-:W-:Y:S05]  /*2b5e0*/  BSYNC B1 ;  /* 0x0000000000017941 */ /* 0x000fea0003800000 */
.L_x_512:
        /* <DEDUP_REMOVED lines=9> */
.L_x_515:
[----:B------:R-:W-:Y:S05]  /*2b680*/  BSYNC B1 ;  /* 0x0000000000017941 */ /* 0x000fea0003800000 */
.L_x_514:
        /* <DEDUP_REMOVED lines=9> */
.L_x_517:
[----:B------:R-:W-:Y:S05]  /*2b720*/  BSYNC B1 ;  /* 0x0000000000017941 */ /* 0x000fea0003800000 */
.L_x_516:
        /* <DEDUP_REMOVED lines=9> */
.L_x_519:
[----:B------:R-:W-:Y:S05]  /*2b7c0*/  BSYNC B1 ;  /* 0x0000000000017941 */ /* 0x000fea0003800000 */
.L_x_518:
        /* <DEDUP_REMOVED lines=9> */
.L_x_521:
[----:B------:R-:W-:Y:S05]  /*2b860*/  BSYNC B1 ;  /* 0x0000000000017941 */ /* 0x000fea0003800000 */
.L_x_520:
        /* <DEDUP_REMOVED lines=9> */
.L_x_523:
[----:B------:R-:W-:Y:S05]  /*2b900*/  BSYNC B1 ;  /* 0x0000000000017941 */ /* 0x000fea0003800000 */
.L_x_522:
        /* <DEDUP_REMOVED lines=9> */
.L_x_525:
[----:B------:R-:W-:Y:S05]  /*2b9a0*/  BSYNC B1 ;  /* 0x0000000000017941 */ /* 0x000fea0003800000 */
.L_x_524:
        /* <DEDUP_REMOVED lines=9> */
.L_x_527:
[----:B------:R-:W-:Y:S05]  /*2ba40*/  BSYNC B1 ;  /* 0x0000000000017941 */ /* 0x000fea0003800000 */
.L_x_526:
        /* <DEDUP_REMOVED lines=9> */
.L_x_529:
[----:B------:R-:W-:Y:S05]  /*2bae0*/  BSYNC B1 ;  /* 0x0000000000017941 */ /* 0x000fea0003800000 */
.L_x_528:
        /* <DEDUP_REMOVED lines=9> */
.L_x_531:
[----:B------:R-:W-:Y:S05]  /*2bb80*/  BSYNC B1 ;  /* 0x0000000000017941 */ /* 0x000fea0003800000 */
.L_x_530:
[----:B01--45:R-:W-:Y:S01]  /*2bb90*/  LOP3.LUT R7, R3, 0xffffe000, RZ, 0xc0, !PT ;  /* 0xffffe00003077812 */ /* 0x033fe200078ec0ff */
        /* <DEDUP_REMOVED lines=8> */
.L_x_533:
[----:B------:R-:W-:Y:S05]  /*2bc20*/  BSYNC B1 ;  /* 0x0000000000017941 */ /* 0x000fea0003800000 */
.L_x_532:
        /* <DEDUP_REMOVED lines=9> */
.L_x_535:
[----:B------:R-:W-:Y:S05]  /*2bcc0*/  BSYNC B1 ;  /* 0x0000000000017941 */ /* 0x000fea0003800000 */
.L_x_534:
[----:B------:R-:W-:Y:S05]  /*2bcd0*/  @!P1 BRA `(.L_x_536) ;  /* 0x00000050004c9947 */ /* 0x000fea0003800000 */
[----:B-----5:R-:W-:-:S05]  /*2bce0*/  LOP3.LUT R3, R3, 0xffffe000, RZ, 0xc0, !PT ;  /* 0xffffe00003037812 */ /* 0x020fca00078ec0ff */
[----:B------:R-:W-:-:S04]  /*2bcf0*/  FMUL R0, R3, R16 ;  /* 0x0000001003007220 */ /* 0x000fc80000400000 */
[----:B------:R-:W-:-:S05]  /*2bd00*/  FFMA R151, R151, R2, R0 ;  /* 0x0000000297977223 */ /* 0x000fca0000000000 */
[----:B------:R-:W-:-:S05]  /*2bd10*/  F2FP.TF32.F32.PACK_B R151, R151 ;  /* 0x00000097ff97723e */ /* 0x000fca00024050ff */
[----:B------:R0:W-:Y:S01]  /*2bd20*/  STG.E desc[UR44][R4.64+0x3e4], R151 ;  /* 0x0003e49704007986 */ /* 0x0001e2000c10192c */
[----:B------:R-:W-:Y:S05]  /*2bd30*/  BRA `(.L_x_536) ;  /* 0x0000005000347947 */ /* 0x000fea0003800000 */
.L_x_29:
[----:B------:R-:W2:Y:S01]  /*2bd40*/  LDL.LU R3, [R1] ;  /* 0x0000000001037983 */ /* 0x000ea20000300800 */
[----:B------:R-:W-:-:S03]  /*2bd50*/  ULDC.64 UR4, c[0x0][0x5c0] ;  /* 0x0001700000047ab9 */ /* 0x000fc60000000a00 */
[----:B------:R-:W3:Y:S04]  /*2bd60*/  LDL.LU R9, [R1+0x8] ;  /* 0x0000080001097983 */ /* 0x000ee80000300800 */
[----:B------:R-:W4:Y:S04]  /*2bd70*/  LDL.LU R8, [R1+0x54] ;  /* 0x0000540001087983 */ /* 0x000f280000300800 */
[----:B------:R-:W5:Y:S04]  /*2bd80*/  LDL.LU R235, [R1+0x8c] ;  /* 0x00008c0001eb7983 */ /* 0x000f680000300800 */
        /* <DEDUP_REMOVED lines=91> */
[----:B------:R-:W5:Y:S01]  /*2c340*/  LDL.LU R12, [R1+0x1fc] ;  /* 0x0001fc00010c7983 */ /* 0x000f620000300800 */
[----:B--2---:R-:W-:Y:S01]  /*2c350*/  FMUL R3, R3, R2 ;  /* 0x0000000203037220 */ /* 0x004fe20000400000 */
[----:B------:R-:W-:-:S02]  /*2c360*/  LEA R4, P0, R6, UR4, 0x2 ;  /* 0x0000000406047c11 */ /* 0x000fc4000f8010ff */
[----:B------:R-:W2:Y:S02]  /*2c370*/  LDL.LU R7, [R1+0x4] ;  /* 0x0000040001077983 */ /* 0x000ea40000300800 */
[----:B------:R-:W-:Y:S02]  /*2c380*/  LEA.HI.X R5, R6, UR5, R10, 0x2, P0 ;  /* 0x0000000506057c11 */ /* 0x000fe400080f140a */
[----:B------:R-:W-:Y:S01]  /*2c390*/  F2FP.TF32.F32.PACK_B R3, R3 ;  /* 0x00000003ff03723e */ /* 0x000fe200024050ff */
[----:B------:R-:W5:Y:S01]  /*2c3a0*/  LDL.LU R10, [R1+0x5c] ;  /* 0x00005c00010a7983 */ /* 0x000f620000300800 */
[----:B------:R-:W-:-:S03]  /*2c3b0*/  ISETP.GT.AND P0, PT, R0, 0x1, P3 ;  /* 0x000000010000780c */ /* 0x000fc60001f04270 */
[----:B------:R2:W-:Y:S01]  /*2c3c0*/  @P1 STG.E desc[UR44][R4.64], R3 ;  /* 0x0000000304001986 */ /* 0x0005e2000c10192c */
[----:B------:R-:W-:Y:S01]  /*2c3d0*/  ISETP.GT.AND P2, PT, R158, 0x8, PT ;  /* 0x000000089e00780c */ /* 0x000fe20003f44270 */
[----:B--2---:R-:W-:-:S05]  /*2c3e0*/  FMUL R3, R7, R2 ;  /* 0x0000000207037220 */ /* 0x004fca0000400000 */
[----:B------:R-:W-:-:S05]  /*2c3f0*/  F2FP.TF32.F32.PACK_B R3, R3 ;  /* 0x00000003ff03723e */ /* 0x000fca00024050ff */
[----:B------:R0:W-:Y:S04]  /*2c400*/  @P0 STG.E desc[UR44][R4.64+0x4], R3 ;  /* 0x0000040304000986 */ /* 0x0001e8000c10192c */
[----:B0-----:R-:W2:Y:S01]  /*2c410*/  LDL.LU R3, [R1+0xc] ;  /* 0x00000c0001037983 */ /* 0x001ea20000300800 */
[----:B------:R-:W-:Y:S01]  /*2c420*/  USHF.L.U32 UR5, UR8, 0x5, URZ ;  /* 0x0000000508057899 */ /* 0x000fe2000800063f */
[----:B------:R-:W-:Y:S01]  /*2c430*/  ISETP.GT.AND P0, PT, R0, RZ, P2 ;  /* 0x000000ff0000720c */ /* 0x000fe20001704270 */
[----:B------:R-:W-:Y:S01]  /*2c440*/  USHF.L.U64.HI UR4, UR8, 0x5, UR9 ;  /* 0x0000000508047899 */ /* 0x000fe20008010209 */
[----:B---3--:R-:W-:-:S03]  /*2c450*/  FMUL R9, R9, R2 ;  /* 0x0000000209097220 */ /* 0x008fc60000400000 */
[----:B------:R-:W-:Y:S02]  /*2c460*/  IADD3 R6, P1, R4, UR5, RZ ;  /* 0x0000000504067c10 */ /* 0x000fe4000ff3e0ff */
[----:B------:R-:W-:Y:S02]  /*2c470*/  F2FP.TF32.F32.PACK_B R9, R9 ;  /* 0x00000009ff09723e */ /* 0x000fe400024050ff */
[----:B------:R-:W-:-:S05]  /*2c480*/  IADD3.X R7, R5, UR4, RZ, P1, !PT ;  /* 0x0000000405077c10 */ /* 0x000fca0008ffe4ff */
[----:B------:R0:W-:Y:S01]  /*2c490*/  @P0 STG.E desc[UR44][R6.64], R9 ;  /* 0x0000000906000986 */ /* 0x0001e2000c10192c */
[----:B------:R-:W-:-:S03]  /*2c4a0*/  ISETP.GT.AND P0, PT, R0, 0x1, P2 ;  /* 0x000000010000780c */ /* 0x000fc60001704270 */
[----:B0-----:R-:W3:Y:S01]  /*2c4b0*/  LDL.LU R9, [R1+0x60] ;  /* 0x0000600001097983 */ /* 0x001ee20000300800 */
[----:B--2---:R-:W-:-:S05]  /*2c4c0*/  FMUL R3, R3, R2 ;  /* 0x0000000203037220 */ /* 0x004fca0000400000 */
[----:B------:R-:W-:-:S05]  /*2c4d0*/  F2FP.TF32.F32.PACK_B R3, R3 ;  /* 0x00000003ff03723e */ /* 0x000fca00024050ff */
[----:B------:R0:W-:Y:S04]  /*2c4e0*/  @P0 STG.E desc[UR44][R6.64+0x4], R3 ;  /* 0x0000040306000986 */ /* 0x0001e8000c10192c */
[----:B0-----:R-:W2:Y:S01]  /*2c4f0*/  LDL.LU R3, [R1+0x10] ;  /* 0x0000100001037983 */ /* 0x001ea20000300800 */
[----:B------:R-:W-:Y:S01]  /*2c500*/  ISETP.GT.AND P0, PT, R0, 0x8, P3 ;  /* 0x000000080000780c */ /* 0x000fe20001f04270 */
[----:B--2---:R-:W-:-:S05]  /*2c510*/  FMUL R3, R3, R2 ;  /* 0x0000000203037220 */ /* 0x004fca0000400000 */
[----:B------:R-:W-:-:S07]  /*2c520*/  F2FP.TF32.F32.PACK_B R3, R3 ;  /* 0x00000003ff03723e */ /* 0x000fce00024050ff */
        /* <DEDUP_REMOVED lines=82> */
[C---:B------:R-:W-:Y:S02]  /*2ca50*/  ISETP.GT.AND P1, PT, R0.reuse, 0x29, P3 ;  /* 0x000000290000780c */ /* 0x040fe40001f24270 */
[----:B------:R-:W-:Y:S01]  /*2ca60*/  ISETP.GT.AND P0, PT, R0, 0x28, P2 ;  /* 0x000000280000780c */ /* 0x000fe20001704270 */
[----:B----4-:R-:W-:-:S05]  /*2ca70*/  FMUL R8, R8, R2 ;  /* 0x0000000208087220 */ /* 0x010fca0000400000 */
[----:B------:R-:W-:-:S05]  /*2ca80*/  F2FP.TF32.F32.PACK_B R8, R8 ;  /* 0x00000008ff08723e */ /* 0x000fca00024050ff */
[----:B------:R0:W-:Y:S04]  /*2ca90*/  @P1 STG.E desc[UR44][R4.64+0xa4], R8 ;  /* 0x0000a40804001986 */ /* 0x0001e8000c10192c */
[----:B0-----:R-:W4:Y:S01]  /*2caa0*/  LDL.LU R8, [R1+0x68] ;  /* 0x0000680001087983 */ /* 0x001f220000300800 */
[----:B--2---:R-:W-:-:S05]  /*2cab0*/  FMUL R3, R3, R2 ;  /* 0x0000000203037220 */ /* 0x004fca0000400000 */
[----:B------:R-:W-:-:S05]  /*2cac0*/  F2FP.TF32.F32.PACK_B R3, R3 ;  /* 0x00000003ff03723e */ /* 0x000fca00024050ff */
[----:B------:R0:W-:Y:S04]  /*2cad0*/  @P0 STG.E desc[UR44][R6.64+0xa0], R3 ;  /* 0x0000a00306000986 */ /* 0x0001e8000c10192c */
[----:B0-----:R-:W2:Y:S01]  /*2cae0*/  LDL.LU R3, [R1+0x64] ;  /* 0x0000640001037983 */ /* 0x001ea20000300800 */
[C---:B------:R-:W-:Y:S02]  /*2caf0*/  ISETP.GT.AND P1, PT, R0.reuse, 0x29, P2 ;  /* 0x000000290000780c */ /* 0x040fe40001724270 */
[----:B------:R-:W-:Y:S01]  /*2cb00*/  ISETP.GT.AND P4, PT, R0, 0x30, P3 ;  /* 0x000000300000780c */ /* 0x000fe20001f84270 */
[-C--:B-----5:R-:W-:Y:S01]  /*2cb10*/  FMUL R10, R10, R2.reuse ;  /* 0x000000020a0a7220 */ /* 0x0a0fe20000400000 */
[C---:B------:R-:W-:Y:S01]  /*2cb20*/  ISETP.GT.AND P5, PT, R0.reuse, 0x31, P3 ;  /* 0x000000310000780c */ /* 0x040fe20001fa4270 */
[-C--:B---3--:R-:W-:Y:S01]  /*2cb30*/  FMUL R9, R9, R2.reuse ;  /* 0x0000000209097220 */ /* 0x088fe20000400000 */
[----:B------:R-:W-:Y:S01]  /*2cb40*/  ISETP.GT.AND P0, PT, R0, 0x30, P2 ;  /* 0x000000300000780c */ /* 0x000fe20001704270 */
[----:B----4-:R-:W-:Y:S01]  /*2cb50*/  FMUL R8, R8, R2 ;  /* 0x0000000208087220 */ /* 0x010fe20000400000 */
[----:B------:R-:W-:-:S02]  /*2cb60*/  F2FP.TF32.F32.PACK_B R10, R10 ;  /* 0x0000000aff0a723e */ /* 0x000fc400024050ff */
[----:B------:R-:W-:Y:S02]  /*2cb70*/  F2FP.TF32.F32.PACK_B R9, R9 ;  /* 0x00000009ff09723e */ /* 0x000fe400024050ff */
[----:B------:R-:W-:Y:S01]  /*2cb80*/  F2FP.TF32.F32.PACK_B R8, R8 ;  /* 0x00000008ff08723e */ /* 0x000fe200024050ff */
[----:B------:R0:W-:Y:S04]  /*2cb90*/  @P1 STG.E desc[UR44][R6.64+0xa4], R10 ;  /* 0x0000a40a06001986 */ /* 0x0001e8000c10192c */
[----:B------:R1:W-:Y:S04]  /*2cba0*/  @P4 STG.E desc[UR44][R4.64+0xc0], R9 ;  /* 0x0000c00904004986 */ /* 0x0003e8000c10192c */
[----:B0-----:R-:W3:Y:S04]  /*2cbb0*/  LDL.LU R10, [R1+0x78] ;  /* 0x00007800010a7983 */ /* 0x001ee80000300800 */
[----:B-1----:R-:W4:Y:S01]  /*2cbc0*/  LDL.LU R9, [R1+0x74] ;  /* 0x0000740001097983 */ /* 0x002f220000300800 */
[----:B--2---:R-:W-:-:S05]  /*2cbd0*/  FMUL R3, R3, R2 ;  /* 0x0000000203037220 */ /* 0x004fca0000400000 */
[----:B------:R-:W-:-:S05]  /*2cbe0*/  F2FP.TF32.F32.PACK_B R3, R3 ;  /* 0x00000003ff03723e */ /* 0x000fca00024050ff */
[----:B------:R0:W-:Y:S04]  /*2cbf0*/  @P5 STG.E desc[UR44][R4.64+0xc4], R3 ;  /* 0x0000c40304005986 */ /* 0x0001e8000c10192c */
[----:B------:R1:W-:Y:S04]  /*2cc00*/  @P0 STG.E desc[UR44][R6.64+0xc0], R8 ;  /* 0x0000c00806000986 */ /* 0x0003e8000c10192c */
[----:B0-----:R-:W2:Y:S04]  /*2cc10*/  LDL.LU R3, [R1+0x6c] ;  /* 0x00006c0001037983 */ /* 0x001ea80000300800 */
[----:B-1----:R-:W5:Y:S01]  /*2cc20*/  LDL.LU R8, [R1+0x70] ;  /* 0x0000700001087983 */ /* 0x002f620000300800 */
[----:B------:R-:W-:-:S02]  /*2cc30*/  ISETP.GT.AND P1, PT, R0, 0x31, P2 ;  /* 0x000000310000780c */ /* 0x000fc40001724270 */
[C---:B------:R-:W-:Y:S02]  /*2cc40*/  ISETP.GT.AND P4, PT, R0.reuse, 0x38, P3 ;  /* 0x000000380000780c */ /* 0x040fe40001f84270 */
[C---:B------:R-:W-:Y:S02]  /*2cc50*/  ISETP.GT.AND P5, PT, R0.reuse, 0x39, P3 ;  /* 0x000000390000780c */ /* 0x040fe40001fa4270 */
[----:B------:R-:W-:Y:S01]  /*2cc60*/  ISETP.GT.AND P0, PT, R0, 0x38, P2 ;  /* 0x000000380000780c */ /* 0x000fe20001704270 */
[-C--:B----4-:R-:W-:Y:S01]  /*2cc70*/  FMUL R9, R9, R2.reuse ;  /* 0x0000000209097220 */ /* 0x090fe20000400000 */
[----:B---3--:R-:W-:-:S04]  /*2cc80*/  FMUL R10, R10, R2 ;  /* 0x000000020a0a7220 */ /* 0x008fc80000400000 */
[----:B------:R-:W-:Y:S02]  /*2cc90*/  F2FP.TF32.F32.PACK_B R9, R9 ;  /* 0x00000009ff09723e */ /* 0x000fe400024050ff */
[----:B------:R-:W-:Y:S01]  /*2cca0*/  F2FP.TF32.F32.PACK_B R10, R10 ;  /* 0x0000000aff0a723e */ /* 0x000fe200024050ff */
[-C--:B--2---:R-:W-:Y:S01]  /*2ccb0*/  FMUL R3, R3, R2.reuse ;  /* 0x0000000203037220 */ /* 0x084fe20000400000 */
[----:B-----5:R-:W-:-:S04]  /*2ccc0*/  FMUL R8, R8, R2 ;  /* 0x0000000208087220 */ /* 0x020fc80000400000 */
[----:B------:R-:W-:Y:S02]  /*2ccd0*/  F2FP.TF32.F32.PACK_B R3, R3 ;  /* 0x00000003ff03723e */ /* 0x000fe400024050ff */
[----:B------:R-:W-:-:S03]  /*2cce0*/  F2FP.TF32.F32.PACK_B R8, R8 ;  /* 0x00000008ff08723e */ /* 0x000fc600024050ff */
[----:B------:R0:W-:Y:S04]  /*2ccf0*/  @P1 STG.E desc[UR44][R6.64+0xc4], R3 ;  /* 0x0000c40306001986 */ /* 0x0001e8000c10192c */
[----:B------:R1:W-:Y:S04]  /*2cd00*/  @P4 STG.E desc[UR44][R4.64+0xe0], R8 ;  /* 0x0000e00804004986 */ /* 0x0003e8000c10192c */
[----:B0-----:R-:W2:Y:S04]  /*2cd10*/  LDL.LU R3, [R1+0x7c] ;  /* 0x00007c0001037983 */ /* 0x001ea80000300800 */
[----:B-1----:R-:W3:Y:S04]  /*2cd20*/  LDL.LU R8, [R1+0x80] ;  /* 0x0000800001087983 */ /* 0x002ee80000300800 */
[----:B------:R0:W-:Y:S04]  /*2cd30*/  @P5 STG.E desc[UR44][R4.64+0xe4], R9 ;  /* 0x0000e40904005986 */ /* 0x0001e8000c10192c */
[----:B------:R1:W-:Y:S04]  /*2cd40*/  @P0 STG.E desc[UR44][R6.64+0xe0], R10 ;  /* 0x0000e00a06000986 */ /* 0x0003e8000c10192c */
[----:B0-----:R-:W4:Y:S04]  /*2cd50*/  LDL.LU R9, [R1+0x84] ;  /* 0x0000840001097983 */ /* 0x001f280000300800 */
[----:B-1----:R-:W5:Y:S01]  /*2cd60*/  LDL.LU R10, [R1+0x88] ;  /* 0x00008800010a7983 */ /* 0x002f620000300800 */
[----:B------:R-:W-:-:S02]  /*2cd70*/  ISETP.GT.AND P1, PT, R0, 0x39, P2 ;  /* 0x000000390000780c */ /* 0x000fc40001724270 */
[C---:B------:R-:W-:Y:S02]  /*2cd80*/  ISETP.GT.AND P4, PT, R0.reuse, 0x40, P3 ;  /* 0x000000400000780c */ /* 0x040fe40001f84270 */
[C---:B------:R-:W-:Y:S02]  /*2cd90*/  ISETP.GT.AND P5, PT, R0.reuse, 0x41, P3 ;  /* 0x000000410000780c */ /* 0x040fe40001fa4270 */
[----:B------:R-:W-:Y:S01]  /*2cda0*/  ISETP.GT.AND P0, PT, R0, 0x40, P2 ;  /* 0x000000400000780c */ /* 0x000fe20001704270 */
[-C--:B------:R-:W-:Y:S01]  /*2cdb0*/  FMUL R11, R11, R2.reuse ;  /* 0x000000020b0b7220 */ /* 0x080fe20000400000 */
[----:B------:R-:W-:-:S04]  /*2cdc0*/  FMUL R13, R13, R2 ;  /* 0x000000020d0d7220 */ /* 0x000fc80000400000 */
[----:B------:R-:W-:Y:S02]  /*2cdd0*/  F2FP.TF32.F32.PACK_B R11, R11 ;  /* 0x0000000bff0b723e */ /* 0x000fe400024050ff */
[----:B------:R-:W-:Y:S01]  /*2cde0*/  F2FP.TF32.F32.PACK_B R13, R13 ;  /* 0x0000000dff0d723e */ /* 0x000fe200024050ff */
[----:B------:R-:W-:-:S05]  /*2cdf0*/  FMUL R15, R15, R2 ;  /* 0x000000020f0f7220 */ /* 0x000fca0000400000 */
[----:B------:R-:W-:Y:S01]  /*2ce00*/  F2FP.TF32.F32.PACK_B R15, R15 ;  /* 0x0000000fff0f723e */ /* 0x000fe200024050ff */
[----:B------:R-:W-:-:S05]  /*2ce10*/  FMUL R19, R19, R2 ;  /* 0x0000000213137220 */ /* 0x000fca0000400000 */
[----:B------:R-:W-:Y:S01]  /*2ce20*/  F2FP.TF32.F32.PACK_B R19, R19 ;  /* 0x00000013ff13723e */ /* 0x000fe200024050ff */
[-C--:B--2---:R-:W-:Y:S01]  /*2ce30*/  FMUL R3, R3, R2.reuse ;  /* 0x0000000203037220 */ /* 0x084fe20000400000 */
[----:B---3--:R-:W-:-:S04]  /*2ce40*/  FMUL R8, R8, R2 ;  /* 0x0000000208087220 */ /* 0x008fc80000400000 */
[----:B------:R-:W-:Y:S02]  /*2ce50*/  F2FP.TF32.F32.PACK_B R3, R3 ;  /* 0x00000003ff03723e */ /* 0x000fe400024050ff */
[----:B------:R-:W-:-:S03]  /*2ce60*/  F2FP.TF32.F32.PACK_B R8, R8 ;  /* 0x00000008ff08723e */ /* 0x000fc600024050ff */
[----:B------:R0:W-:Y:S01]  /*2ce70*/  @P1 STG.E desc[UR44][R6.64+0xe4], R3 ;  /* 0x0000e40306001986 */ /* 0x0001e2000c10192c */
[----:B------:R-:W-:-:S03]  /*2ce80*/  ISETP.GT.AND P1, PT, R0, 0x41, P2 ;  /* 0x000000410000780c */ /* 0x000fc60001724270 */
[----:B------:R1:W-:Y:S01]  /*2ce90*/  @P4 STG.E desc[UR44][R4.64+0x100], R8 ;  /* 0x0001000804004986 */ /* 0x0003e2000c10192c */
[----:B------:R-:W-:Y:S01]  /*2cea0*/  ISETP.GT.AND P4, PT, R0, 0x48, P3 ;  /* 0x000000480000780c */ /* 0x000fe20001f84270 */
[-C--:B----4-:R-:W-:Y:S01]  /*2ceb0*/  FMUL R9, R9, R2.reuse ;  /* 0x0000000209097220 */ /* 0x090fe20000400000 */
[-C--:B0-----:R-:W-:Y:S01]  /*2cec0*/  FMUL R3, R235, R2.reuse ;  /* 0x00000002eb037220 */ /* 0x081fe20000400000 */
[-C--:B-----5:R-:W-:Y:S01]  /*2ced0*/  FMUL R10, R10, R2.reuse ;  /* 0x000000020a0a7220 */ /* 0x0a0fe20000400000 */
[----:B-1----:R-:W-:Y:S02]  /*2cee0*/  FMUL R8, R234, R2 ;  /* 0x00000002ea087220 */ /* 0x002fe40000400000 */
[----:B------:R-:W-:Y:S02]  /*2cef0*/  F2FP.TF32.F32.PACK_B R9, R9 ;  /* 0x00000009ff09723e */ /* 0x000fe400024050ff */
[----:B------:R-:W-:Y:S02]  /*2cf00*/  F2FP.TF32.F32.PACK_B R10, R10 ;  /* 0x0000000aff0a723e */ /* 0x000fe400024050ff */
[----:B------:R-:W-:-:S02]  /*2cf10*/  F2FP.TF32.F32.PACK_B R3, R3 ;  /* 0x00000003ff03723e */ /* 0x000fc400024050ff */
[----:B------:R-:W-:Y:S01]  /*2cf20*/  F2FP.TF32.F32.PACK_B R8, R8 ;  /* 0x00000008ff08723e */ /* 0x000fe200024050ff */
[----:B------:R0:W-:Y:S01]  /*2cf30*/  @P5 STG.E desc[UR44][R4.64+0x104], R9 ;  /* 0x0001040904005986 */ /* 0x0001e2000c10192c */
[----:B------:R-:W-:-:S03]  /*2cf40*/  ISETP.GT.AND P5, PT, R0, 0x49, P3 ;  /* 0x000000490000780c */ /* 0x000fc60001fa4270 */
[----:B------:R1:W-:Y:S01]  /*2cf50*/  @P0 STG.E desc[UR44][R6.64+0x100], R10 ;  /* 0x0001000a06000986 */ /* 0x0003e2000c10192c */
[----:B------:R-:W-:-:S03]  /*2cf60*/  ISETP.GT.AND P0, PT, R0, 0x48, P2 ;  /* 0x000000480000780c */ /* 0x000fc60001704270 */
[----:B------:R2:W-:Y:S01]  /*2cf70*/  @P1 STG.E desc[UR44][R6.64+0x104], R3 ;  /* 0x0001040306001986 */ /* 0x0005e2000c10192c */
[----:B------:R-:W-:-:S03]  /*2cf80*/  ISETP.GT.AND P1, PT, R0, 0x49, P2 ;  /* 0x000000490000780c */ /* 0x000fc60001724270 */
[----:B------:R-:W-:Y:S01]  /*2cf90*/  @P4 STG.E desc[UR44][R4.64+0x120], R8 ;  /* 0x0001200804004986 */ /* 0x000fe2000c10192c */
[-C--:B0-----:R-:W-:Y:S01]  /*2cfa0*/  FMUL R9, R233, R2.reuse ;  /* 0x00000002e9097220 */ /* 0x081fe20000400000 */
[----:B------:R-:W-:Y:S01]  /*2cfb0*/  ISETP.GT.AND P4, PT, R0, 0x50, P3 ;  /* 0x000000500000780c */ /* 0x000fe20001f84270 */
[----:B-1----:R-:W-:-:S03]  /*2cfc0*/  FMUL R10, R232, R2 ;  /* 0x00000002e80a7220 */ /* 0x002fc60000400000 */
[----:B------:R-:W-:Y:S02]  /*2cfd0*/  F2FP.TF32.F32.PACK_B R9, R9 ;  /* 0x00000009ff09723e */ /* 0x000fe400024050ff */
[----:B------:R-:W-:-:S03]  /*2cfe0*/  F2FP.TF32.F32.PACK_B R10, R10 ;  /* 0x0000000aff0a723e */ /* 0x000fc600024050ff */
[----:B------:R0:W-:Y:S01]  /*2cff0*/  @P5 STG.E desc[UR44][R4.64+0x124], R9 ;  /* 0x0001240904005986 */ /* 0x0001e2000c10192c */
[----:B------:R-:W-:-:S03]  /*2d000*/  ISETP.GT.AND P5, PT, R0, 0x51, P3 ;  /* 0x000000510000780c */ /* 0x000fc60001fa4270 */
[----:B------:R-:W-:Y:S01]  /*2d010*/  @P0 STG.E desc[UR44][R6.64+0x120], R10 ;  /* 0x0001200a06000986 */ /* 0x000fe2000c10192c */
[----:B------:R-:W-:-:S03]  /*2d020*/  ISETP.GT.AND P0, PT, R0, 0x50, P2 ;  /* 0x000000500000780c */ /* 0x000fc60001704270 */
[----:B------:R1:W-:Y:S01]  /*2d030*/  @P1 STG.E desc[UR44][R6.64+0x124], R11 ;  /* 0x0001240b06001986 */ /* 0x0003e2000c10192c */
[C---:B------:R-:W-:Y:S01]  /*2d040*/  ISETP.GT.AND P1, PT, R0.reuse, 0x51, P2 ;  /* 0x000000510000780c */ /* 0x040fe20001724270 */
[-C--:B--2---:R-:W-:Y:S02]  /*2d050*/  FMUL R3, R231, R2.reuse ;  /* 0x00000002e7037220 */ /* 0x084fe40000400000 */
[----:B------:R2:W-:Y:S01]  /*2d060*/  @P4 STG.E desc[UR44][R4.64+0x140], R13 ;  /* 0x0001400d04004986 */ /* 0x0005e2000c10192c */
[----:B------:R-:W-:Y:S01]  /*2d070*/  ISETP.GT.AND P4, PT, R0, 0x58, P3 ;  /* 0x000000580000780c */ /* 0x000fe20001f84270 */
[-C--:B0-----:R-:W-:Y:S01]  /*2d080*/  FMUL R9, R230, R2.reuse ;  /* 0x00000002e6097220 */ /* 0x081fe20000400000 */
[----:B------:R-:W-:Y:S01]  /*2d090*/  F2FP.TF32.F32.PACK_B R3, R3 ;  /* 0x00000003ff03723e */ /* 0x000fe200024050ff */
[----:B-1----:R-:W-:-:S03]  /*2d0a0*/  FMUL R11, R229, R2 ;  /* 0x00000002e50b7220 */ /* 0x002fc60000400000 */
[----:B------:R-:W-:Y:S01]  /*2d0b0*/  F2FP.TF32.F32.PACK_B R9, R9 ;  /* 0x00000009ff09723e */ /* 0x000fe200024050ff */
[----:B------:R-:W-:Y:S01]  /*2d0c0*/  @P5 STG.E desc[UR44][R4.64+0x144], R15 ;  /* 0x0001440f04005986 */ /* 0x000fe2000c10192c */
[----:B------:R-:W-:-:S03]  /*2d0d0*/  F2FP.TF32.F32.PACK_B R11, R11 ;  /* 0x0000000bff0b723e */ /* 0x000fc600024050ff */
[----:B------:R0:W-:Y:S01]  /*2d0e0*/  @P0 STG.E desc[UR44][R6.64+0x140], R3 ;  /* 0x0001400306000986 */ /* 0x0001e2000c10192c */
[C---:B------:R-:W-:Y:S02]  /*2d0f0*/  ISETP.GT.AND P5, PT, R0.reuse, 0x59, P3 ;  /* 0x000000590000780c */ /* 0x040fe40001fa4270 */
[C---:B------:R-:W-:Y:S01]  /*2d100*/  ISETP.GT.AND P0, PT, R0.reuse, 0x58, P2 ;  /* 0x000000580000780c */ /* 0x040fe20001704270 */
[----:B------:R1:W-:Y:S01]  /*2d110*/  @P1 STG.E desc[UR44][R6.64+0x144], R9 ;  /* 0x0001440906001986 */ /* 0x0003e2000c10192c */
[----:B------:R-:W-:Y:S01]  /*2d120*/  ISETP.GT.AND P1, PT, R0, 0x59, P2 ;  /* 0x000000590000780c */ /* 0x000fe20001724270 */
[-C--:B--2---:R-:W-:Y:S02]  /*2d130*/  FMUL R13, R228, R2.reuse ;  /* 0x00000002e40d7220 */ /* 0x084fe40000400000 */
[----:B------:R2:W-:Y:S01]  /*2d140*/  @P4 STG.E desc[UR44][R4.64+0x160], R11 ;  /* 0x0001600b04004986 */ /* 0x0005e2000c10192c */
[----:B------:R-:W-:Y:S01]  /*2d150*/  ISETP.GT.AND P4, PT, R0, 0x60, P3 ;  /* 0x000000600000780c */ /* 0x000fe20001f84270 */
[-C--:B0-----:R-:W-:Y:S01]  /*2d160*/  FMUL R3, R227, R2.reuse ;  /* 0x00000002e3037220 */ /* 0x081fe20000400000 */
[----:B------:R-:W-:Y:S01]  /*2d170*/  F2FP.TF32.F32.PACK_B R13, R13 ;  /* 0x0000000dff0d723e */ /* 0x000fe200024050ff */
[----:B-1----:R-:W-:-:S03]  /*2d180*/  FMUL R9, R226, R2 ;  /* 0x00000002e2097220 */ /* 0x002fc60000400000 */
[----:B------:R-:W-:Y:S01]  /*2d190*/  F2FP.TF32.F32.PACK_B R3, R3 ;  /* 0x00000003ff03723e */ /* 0x000fe200024050ff */
[----:B------:R0:W-:Y:S01]  /*2d1a0*/  @P5 STG.E desc[UR44][R4.64+0x164], R13 ;  /* 0x0001640d04005986 */ /* 0x0001e2000c10192c */
[----:B------:R-:W-:-:S03]  /*2d1b0*/  F2FP.TF32.F32.PACK_B R9, R9 ;  /* 0x00000009ff09723e */ /* 0x000fc600024050ff */
[----:B------:R-:W-:Y:S01]  /*2d1c0*/  @P0 STG.E desc[UR44][R6.64+0x160], R19 ;  /* 0x0001601306000986 */ /* 0x000fe2000c10192c */
[C---:B------:R-:W-:Y:S02]  /*2d1d0*/  ISETP.GT.AND P5, PT, R0.reuse, 0x61, P3 ;  /* 0x000000610000780c */ /* 0x040fe40001fa4270 */
[C---:B------:R-:W-:Y:S01]  /*2d1e0*/  ISETP.GT.AND P0, PT, R0.reuse, 0x60, P2 ;  /* 0x000000600000780c */ /* 0x040fe20001704270 */
[----:B------:R1:W-:Y:S01]  /*2d1f0*/  @P1 STG.E desc[UR44][R6.64+0x164], R3 ;  /* 0x0001640306001986 */ /* 0x0003e2000c10192c */
[C---:B------:R-:W-:Y:S01]  /*2d200*/  ISETP.GT.AND P1, PT, R0.reuse, 0x61, P2 ;  /* 0x000000610000780c */ /* 0x040fe20001724270 */
[-C--:B--2---:R-:W-:Y:S02]  /*2d210*/  FMUL R11, R225, R2.reuse ;  /* 0x00000002e10b7220 */ /* 0x084fe40000400000 */
[----:B------:R2:W-:Y:S01]  /*2d220*/  @P4 STG.E desc[UR44][R4.64+0x180], R9 ;  /* 0x0001800904004986 */ /* 0x0005e2000c10192c */
[----:B------:R-:W-:Y:S01]  /*2d230*/  ISETP.GT.AND P4, PT, R0, 0x68, P3 ;  /* 0x000000680000780c */ /* 0x000fe20001f84270 */
[-C--:B------:R-:W-:Y:S01]  /*2d240*/  FMUL R15, R224, R2.reuse ;  /* 0x00000002e00f7220 */ /* 0x080fe20000400000 */
[-C--:B0-----:R-:W-:Y:S01]  /*2d250*/  FMUL R13, R223, R2.reuse ;  /* 0x00000002df0d7220 */ /* 0x081fe20000400000 */
[----:B------:R-:W-:Y:S01]  /*2d260*/  F2FP.TF32.F32.PACK_B R11, R11 ;  /* 0x0000000bff0b723e */ /* 0x000fe200024050ff */
[----:B-1----:R-:W-:-:S02]  /*2d270*/  FMUL R3, R222, R2 ;  /* 0x00000002de037220 */ /* 0x002fc40000400000 */
[----:B------:R-:W-:Y:S02]  /*2d280*/  F2FP.TF32.F32.PACK_B R15, R15 ;  /* 0x0000000fff0f723e */ /* 0x000fe400024050ff */
[----:B------:R-:W-:Y:S02]  /*2d290*/  F2FP.TF32.F32.PACK_B R13, R13 ;  /* 0x0000000dff0d723e */ /* 0x000fe400024050ff */
[----:B------:R-:W-:Y:S01]  /*2d2a0*/  F2FP.TF32.F32.PACK_B R3, R3 ;  /* 0x00000003ff03723e */ /* 0x000fe200024050ff */
[----:B------:R0:W-:Y:S01]  /*2d2b0*/  @P5 STG.E desc[UR44][R4.64+0x184], R11 ;  /* 0x0001840b04005986 */ /* 0x0001e2000c10192c */
[----:B------:R-:W-:-:S03]  /*2d2c0*/  ISETP.GT.AND P5, PT, R0, 0x69, P3 ;  /* 0x000000690000780c */ /* 0x000fc60001fa4270 */
[----:B------:R-:W-:Y:S01]  /*2d2d0*/  @P0 STG.E desc[UR44][R6.64+0x180], R15 ;  /* 0x0001800f06000986 */ /* 0x000fe2000c10192c */
[C---:B------:R-:W-:Y:S01]  /*2d2e0*/  ISETP.GT.AND P0, PT, R0.reuse, 0x68, P2 ;  /* 0x000000680000780c */ /* 0x040fe20001704270 */
[-C--:B--2---:R-:W-:Y:S02]  /*2d2f0*/  FMUL R9, R221, R2.reuse ;  /* 0x00000002dd097220 */ /* 0x084fe40000400000 */
[----:B------:R1:W-:Y:S01]  /*2d300*/  @P1 STG.E desc[UR44][R6.64+0x184], R13 ;  /* 0x0001840d06001986 */ /* 0x0003e2000c10192c */
[----:B------:R-:W-:Y:S01]  /*2d310*/  ISETP.GT.AND P1, PT, R0, 0x69, P2 ;  /* 0x000000690000780c */ /* 0x000fe20001724270 */
[-C--:B------:R-:W-:Y:S02]  /*2d320*/  FMUL R19, R220, R2.reuse ;  /* 0x00000002dc137220 */ /* 0x080fe40000400000 */
[----:B------:R2:W-:Y:S01]  /*2d330*/  @P4 STG.E desc[UR44][R4.64+0x1a0], R3 ;  /* 0x0001a00304004986 */ /* 0x0005e2000c10192c */
[----:B------:R-:W-:Y:S01]  /*2d340*/  ISETP.GT.AND P4, PT, R0, 0x70, P3 ;  /* 0x000000700000780c */ /* 0x000fe20001f84270 */
[----:B0-----:R-:W-:Y:S01]  /*2d350*/  FMUL R11, R219, R2 ;  /* 0x00000002db0b7220 */ /* 0x001fe20000400000 */
[----:B------:R-:W-:-:S02]  /*2d360*/  F2FP.TF32.F32.PACK_B R9, R9 ;  /* 0x00000009ff09723e */ /* 0x000fc400024050ff */
[----:B------:R-:W-:Y:S01]  /*2d370*/  F2FP.TF32.F32.PACK_B R19, R19 ;  /* 0x00000013ff13723e */ /* 0x000fe200024050ff */
[-C--:B-1----:R-:W-:Y:S01]  /*2d380*/  FMUL R13, R218, R2.reuse ;  /* 0x00000002da0d7220 */ /* 0x082fe20000400000 */
[----:B------:R-:W-:Y:S01]  /*2d390*/  F2FP.TF32.F32.PACK_B R11, R11 ;  /* 0x0000000bff0b723e */ /* 0x000fe200024050ff */
[----:B------:R0:W-:Y:S03]  /*2d3a0*/  @P5 STG.E desc[UR44][R4.64+0x1a4], R9 ;  /* 0x0001a40904005986 */ /* 0x0001e6000c10192c */
[----:B------:R-:W-:Y:S01]  /*2d3b0*/  F2FP.TF32.F32.PACK_B R13, R13 ;  /* 0x0000000dff0d723e */ /* 0x000fe200024050ff */
[----:B------:R-:W-:Y:S01]  /*2d3c0*/  @P0 STG.E desc[UR44][R6.64+0x1a0], R19 ;  /* 0x0001a01306000986 */ /* 0x000fe2000c10192c */
[C---:B------:R-:W-:Y:S02]  /*2d3d0*/  ISETP.GT.AND P5, PT, R0.reuse, 0x71, P3 ;  /* 0x000000710000780c */ /* 0x040fe40001fa4270 */
[C---:B------:R-:W-:Y:S01]  /*2d3e0*/  ISETP.GT.AND P0, PT, R0.reuse, 0x70, P2 ;  /* 0x000000700000780c */ /* 0x040fe20001704270 */
[----:B------:R1:W-:Y:S01]  /*2d3f0*/  @P1 STG.E desc[UR44][R6.64+0x1a4], R11 ;  /* 0x0001a40b06001986 */ /* 0x0003e2000c10192c */
[----:B------:R-:W-:Y:S01]  /*2d400*/  ISETP.GT.AND P1, PT, R0, 0x71, P2 ;  /* 0x000000710000780c */ /* 0x000fe20001724270 */
[----:B--2---:R-:W-:-:S02]  /*2d410*/  FMUL R3, R217, R2 ;  /* 0x00000002d9037220 */ /* 0x004fc40000400000 */
[----:B------:R2:W-:Y:S01]  /*2d420*/  @P4 STG.E desc[UR44][R4.64+0x1c0], R13 ;  /* 0x0001c00d04004986 */ /* 0x0005e2000c10192c */
[----:B------:R-:W-:Y:S01]  /*2d430*/  ISETP.GT.AND P4, PT, R0, 0x78, P3 ;  /* 0x000000780000780c */ /* 0x000fe20001f84270 */
[-C--:B------:R-:W-:Y:S01]  /*2d440*/  FMUL R15, R216, R2.reuse ;  /* 0x00000002d80f7220 */ /* 0x080fe20000400000 */
[-C--:B0-----:R-:W-:Y:S01]  /*2d450*/  FMUL R9, R215, R2.reuse ;  /* 0x00000002d7097220 */ /* 0x081fe20000400000 */
[----:B------:R-:W-:Y:S01]  /*2d460*/  F2FP.TF32.F32.PACK_B R3, R3 ;  /* 0x00000003ff03723e */ /* 0x000fe200024050ff */
[----:B-1----:R-:W-:Y:S02]  /*2d470*/  FMUL R11, R214, R2 ;  /* 0x00000002d60b7220 */ /* 0x002fe40000400000 */
        /* <DEDUP_REMOVED lines=219> */
[C---:B------:R-:W-:Y:S01]  /*2e230*/  ISETP.GT.AND P4, PT, R0.reuse, 0xe8, P3 ;  /* 0x000000e80000780c */ /* 0x040fe20001f84270 */
[-C--:B------:R-:W-:Y:S01]  /*2e240*/  FMUL R15, R159, R2.reuse ;  /* 0x000000029f0f7220 */ /* 0x080fe20000400000 */
[----:B------:R-:W-:Y:S01]  /*2e250*/  ISETP.GT.AND P6, PT, R0, 0xe9, P3 ;  /* 0x000000e90000780c */ /* 0x000fe20001fc4270 */
[-C--:B0-----:R-:W-:Y:S01]  /*2e260*/  FMUL R13, R157, R2.reuse ;  /* 0x000000029d0d7220 */ /* 0x081fe20000400000 */
[----:B------:R-:W-:Y:S01]  /*2e270*/  F2FP.TF32.F32.PACK_B R11, R11 ;  /* 0x0000000bff0b723e */ /* 0x000fe200024050ff */
[-C--:B-1----:R-:W-:Y:S01]  /*2e280*/  FMUL R3, R156, R2.reuse ;  /* 0x000000029c037220 */ /* 0x082fe20000400000 */
[----:B------:R-:W-:Y:S01]  /*2e290*/  F2FP.TF32.F32.PACK_B R15, R15 ;  /* 0x0000000fff0f723e */ /* 0x000fe200024050ff */
[----:B--2---:R-:W-:Y:S01]  /*2e2a0*/  FMUL R9, R155, R2 ;  /* 0x000000029b097220 */ /* 0x004fe20000400000 */
[----:B------:R-:W-:Y:S02]  /*2e2b0*/  F2FP.TF32.F32.PACK_B R13, R13 ;  /* 0x0000000dff0d723e */ /* 0x000fe400024050ff */
[----:B------:R-:W-:Y:S01]  /*2e2c0*/  F2FP.TF32.F32.PACK_B R3, R3 ;  /* 0x00000003ff03723e */ /* 0x000fe200024050ff */
[----:B------:R0:W-:Y:S01]  /*2e2d0*/  @P5 STG.E desc[UR44][R4.64+0x384], R11 ;  /* 0x0003840b04005986 */ /* 0x0001e2000c10192c */
[----:B------:R-:W-:-:S03]  /*2e2e0*/  F2FP.TF32.F32.PACK_B R9, R9 ;  /* 0x00000009ff09723e */ /* 0x000fc600024050ff */
[----:B------:R-:W-:Y:S01]  /*2e2f0*/  @P0 STG.E desc[UR44][R6.64+0x380], R15 ;  /* 0x0003800f06000986 */ /* 0x000fe2000c10192c */
[----:B------:R-:W-:-:S03]  /*2e300*/  ISETP.GT.AND P0, PT, R0, 0xe8, P2 ;  /* 0x000000e80000780c */ /* 0x000fc60001704270 */
[----:B------:R1:W-:Y:S01]  /*2e310*/  @P1 STG.E desc[UR44][R6.64+0x384], R13 ;  /* 0x0003840d06001986 */ /* 0x0003e2000c10192c */
[----:B------:R-:W-:-:S03]  /*2e320*/  ISETP.GT.AND P5, PT, R0, 0xe9, P2 ;  /* 0x000000e90000780c */ /* 0x000fc600017a4270 */
[----:B------:R2:W-:Y:S01]  /*2e330*/  @P4 STG.E desc[UR44][R4.64+0x3a0], R3 ;  /* 0x0003a00304004986 */ /* 0x0005e2000c10192c */
[-C--:B------:R-:W-:Y:S01]  /*2e340*/  FMUL R19, R154, R2.reuse ;  /* 0x000000029a137220 */ /* 0x080fe20000400000 */
[C---:B------:R-:W-:Y:S02]  /*2e350*/  ISETP.GT.AND P4, PT, R0.reuse, 0xf1, P3 ;  /* 0x000000f10000780c */ /* 0x040fe40001f84270 */
[----:B------:R3:W-:Y:S01]  /*2e360*/  @P6 STG.E desc[UR44][R4.64+0x3a4], R9 ;  /* 0x0003a40904006986 */ /* 0x0007e2000c10192c */
[----:B------:R-:W-:Y:S01]  /*2e370*/  ISETP.GT.AND P6, PT, R0, 0xf0, P3 ;  /* 0x000000f00000780c */ /* 0x000fe20001fc4270 */
[-C--:B0-----:R-:W-:Y:S01]  /*2e380*/  FMUL R11, R153, R2.reuse ;  /* 0x00000002990b7220 */ /* 0x081fe20000400000 */
[-C--:B-1----:R-:W-:Y:S01]  /*2e390*/  FMUL R13, R152, R2.reuse ;  /* 0x00000002980d7220 */ /* 0x082fe20000400000 */
[----:B------:R-:W-:Y:S01]  /*2e3a0*/  F2FP.TF32.F32.PACK_B R19, R19 ;  /* 0x00000013ff13723e */ /* 0x000fe200024050ff */
[----:B--2---:R-:W-:Y:S02]  /*2e3b0*/  FMUL R3, R23, R2 ;  /* 0x0000000217037220 */ /* 0x004fe40000400000 */
[----:B------:R-:W-:-:S02]  /*2e3c0*/  F2FP.TF32.F32.PACK_B R11, R11 ;  /* 0x0000000bff0b723e */ /* 0x000fc400024050ff */
[----:B------:R-:W-:Y:S02]  /*2e3d0*/  F2FP.TF32.F32.PACK_B R13, R13 ;  /* 0x0000000dff0d723e */ /* 0x000fe400024050ff */
[----:B------:R-:W-:Y:S01]  /*2e3e0*/  F2FP.TF32.F32.PACK_B R3, R3 ;  /* 0x00000003ff03723e */ /* 0x000fe200024050ff */
[----:B------:R0:W-:Y:S04]  /*2e3f0*/  @P0 STG.E desc[UR44][R6.64+0x3a0], R19 ;  /* 0x0003a01306000986 */ /* 0x0001e8000c10192c */
[----:B------:R1:W-:Y:S04]  /*2e400*/  @P5 STG.E desc[UR44][R6.64+0x3a4], R11 ;  /* 0x0003a40b06005986 */ /* 0x0003e8000c10192c */
[----:B------:R-:W-:Y:S01]  /*2e410*/  @P6 STG.E desc[UR44][R4.64+0x3c0], R13 ;  /* 0x0003c00d04006986 */ /* 0x000fe2000c10192c */
[----:B------:R-:W-:-:S03]  /*2e420*/  ISETP.GT.AND P6, PT, R0, 0xf0, P2 ;  /* 0x000000f00000780c */ /* 0x000fc600017c4270 */
[----:B------:R2:W-:Y:S01]  /*2e430*/  @P4 STG.E desc[UR44][R4.64+0x3c4], R3 ;  /* 0x0003c40304004986 */ /* 0x0005e2000c10192c */
[C---:B------:R-:W-:Y:S02]  /*2e440*/  ISETP.GT.AND P4, PT, R0.reuse, 0xf8, P3 ;  /* 0x000000f80000780c */ /* 0x040fe40001f84270 */
[C---:B------:R-:W-:Y:S02]  /*2e450*/  ISETP.GT.AND P3, PT, R0.reuse, 0xf9, P3 ;  /* 0x000000f90000780c */ /* 0x040fe40001f64270 */
[----:B------:R-:W-:Y:S01]  /*2e460*/  ISETP.GT.AND P5, PT, R0, 0xf1, P2 ;  /* 0x000000f10000780c */ /* 0x000fe200017a4270 */
[-C--:B---3--:R-:W-:Y:S01]  /*2e470*/  FMUL R9, R22, R2.reuse ;  /* 0x0000000216097220 */ /* 0x088fe20000400000 */
[-C--:B------:R-:W-:Y:S01]  /*2e480*/  FMUL R15, R21, R2.reuse ;  /* 0x00000002150f7220 */ /* 0x080fe20000400000 */
[-C--:B0-----:R-:W-:Y:S01]  /*2e490*/  FMUL R19, R20, R2.reuse ;  /* 0x0000000214137220 */ /* 0x081fe20000400000 */
[----:B------:R-:W-:Y:S01]  /*2e4a0*/  FMUL R21, R18, R2 ;  /* 0x0000000212157220 */ /* 0x000fe20000400000 */
[----:B------:R-:W-:Y:S01]  /*2e4b0*/  USHF.L.U32 UR12, UR8, 0x9, URZ ;  /* 0x00000009080c7899 */ /* 0x000fe2000800063f */
[----:B------:R-:W-:-:S02]  /*2e4c0*/  F2FP.TF32.F32.PACK_B R9, R9 ;  /* 0x00000009ff09723e */ /* 0x000fc400024050ff */
[----:B------:R-:W-:Y:S02]  /*2e4d0*/  F2FP.TF32.F32.PACK_B R15, R15 ;  /* 0x0000000fff0f723e */ /* 0x000fe400024050ff */
[----:B------:R-:W-:Y:S01]  /*2e4e0*/  F2FP.TF32.F32.PACK_B R19, R19 ;  /* 0x00000013ff13723e */ /* 0x000fe200024050ff */
[----:B------:R-:W-:Y:S01]  /*2e4f0*/  USHF.L.U64.HI UR11, UR8, 0x9, UR9 ;  /* 0x00000009080b7899 */ /* 0x000fe20008010209 */
[----:B------:R-:W-:Y:S01]  /*2e500*/  F2FP.TF32.F32.PACK_B R21, R21 ;  /* 0x00000015ff15723e */ /* 0x000fe200024050ff */
[----:B-1----:R-:W-:Y:S01]  /*2e510*/  @P3 IMAD.MOV.U32 R11, RZ, RZ, R5 ;  /* 0x000000ffff0b3224 */ /* 0x002fe200078e0005 */
[----:B------:R-:W-:Y:S01]  /*2e520*/  @P3 MOV R10, R4 ;  /* 0x00000004000a3202 */ /* 0x000fe20000000f00 */
[----:B------:R0:W-:Y:S01]  /*2e530*/  @P6 STG.E desc[UR44][R6.64+0x3c0], R9 ;  /* 0x0003c00906006986 */ /* 0x0001e2000c10192c */
[----:B--2---:R-:W-:-:S03]  /*2e540*/  IMAD.U32 R3, RZ, RZ, UR12 ;  /* 0x0000000cff037e24 */ /* 0x004fc6000f8e00ff */
[----:B------:R-:W-:Y:S01]  /*2e550*/  @P5 STG.E desc[UR44][R6.64+0x3c4], R15 ;  /* 0x0003c40f06005986 */ /* 0x000fe2000c10192c */
[----:B------:R-:W-:-:S03]  /*2e560*/  ISETP.GT.AND P1, PT, R158, 0x80, PT ;  /* 0x000000809e00780c */ /* 0x000fc60003f24270 */
[----:B------:R1:W-:Y:S01]  /*2e570*/  @P4 STG.E desc[UR44][R4.64+0x3e0], R19 ;  /* 0x0003e01304004986 */ /* 0x0003e2000c10192c */
[C---:B------:R-:W-:Y:S02]  /*2e580*/  ISETP.GT.AND P4, PT, R0.reuse, 0xf8, P2 ;  /* 0x000000f80000780c */ /* 0x040fe40001784270 */
[----:B------:R-:W-:Y:S01]  /*2e590*/  ISETP.GT.AND P2, PT, R0, 0xf9, P2 ;  /* 0x000000f90000780c */ /* 0x000fe20001744270 */
[----:B------:R2:W-:Y:S01]  /*2e5a0*/  @P3 STG.E desc[UR44][R10.64+0x3e4], R21 ;  /* 0x0003e4150a003986 */ /* 0x0005e2000c10192c */
[----:B0-----:R-:W-:Y:S01]  /*2e5b0*/  MOV R9, UR11 ;  /* 0x0000000b00097c02 */ /* 0x001fe20008000f00 */
[-C--:B------:R-:W-:Y:S01]  /*2e5c0*/  FMUL R23, R14, R2.reuse ;  /* 0x000000020e177220 */ /* 0x080fe20000400000 */
[----:B------:R-:W-:Y:S01]  /*2e5d0*/  IADD3 R8, P3, P6, R4, UR5, R3 ;  /* 0x0000000504087c10 */ /* 0x000fe2000fe7e003 */
[-C--:B------:R-:W-:Y:S01]  /*2e5e0*/  FMUL R13, R12, R2.reuse ;  /* 0x000000020c0d7220 */ /* 0x080fe20000400000 */
[----:B------:R-:W-:Y:S02]  /*2e5f0*/  ISETP.GT.AND P5, PT, R0, RZ, P1 ;  /* 0x000000ff0000720c */ /* 0x000fe40000fa4270 */
[----:B------:R-:W-:Y:S01]  /*2e600*/  IADD3.X R9, R5, UR4, R9, P3, P6 ;  /* 0x0000000405097c10 */ /* 0x000fe20009fec409 */
[----:B------:R-:W-:Y:S01]  /*2e610*/  FMUL R3, R24, R2 ;  /* 0x0000000218037220 */ /* 0x000fe20000400000 */
[----:B------:R-:W-:-:S02]  /*2e620*/  ISETP.GT.AND P3, PT, R0, 0x1, P1 ;  /* 0x000000010000780c */ /* 0x000fc40000f64270 */
[----:B------:R-:W-:Y:S01]  /*2e630*/  F2FP.TF32.F32.PACK_B R23, R23 ;  /* 0x00000017ff17723e */ /* 0x000fe200024050ff */
[----:B------:R-:W-:Y:S01]  /*2e640*/  FMUL R25, R25, R2 ;  /* 0x0000000219197220 */ /* 0x000fe20000400000 */
[----:B-1----:R-:W-:Y:S02]  /*2e650*/  IADD3 R4, P6, R4, UR12, RZ ;  /* 0x0000000c04047c10 */ /* 0x002fe4000ffde0ff */
[----:B------:R-:W-:Y:S02]  /*2e660*/  F2FP.TF32.F32.PACK_B R13, R13 ;  /* 0x0000000dff0d723e */ /* 0x000fe400024050ff */
[----:B------:R-:W-:Y:S01]  /*2e670*/  ISETP.GT.AND P0, PT, R158, 0x88, PT ;  /* 0x000000889e00780c */ /* 0x000fe20003f04270 */
[----:B------:R-:W-:Y:S01]  /*2e680*/  @P4 STG.E desc[UR44][R6.64+0x3e0], R23 ;  /* 0x0003e01706004986 */ /* 0x000fe2000c10192c */
[----:B------:R-:W-:Y:S02]  /*2e690*/  IADD3.X R5, R5, UR11, RZ, P6, !PT ;  /* 0x0000000b05057c10 */ /* 0x000fe4000b7fe4ff */
[----:B------:R-:W-:Y:S01]  /*2e6a0*/  F2FP.TF32.F32.PACK_B R3, R3 ;  /* 0x00000003ff03723e */ /* 0x000fe200024050ff */
[----:B------:R-:W-:Y:S01]  /*2e6b0*/  @P2 STG.E desc[UR44][R6.64+0x3e4], R13 ;  /* 0x0003e40d06002986 */ /* 0x000fe2000c10192c */
[----:B------:R-:W-:-:S02]  /*2e6c0*/  F2FP.TF32.F32.PACK_B R25, R25 ;  /* 0x00000019ff19723e */ /* 0x000fc400024050ff */
[----:B------:R-:W-:Y:S01]  /*2e6d0*/  ISETP.GT.AND P2, PT, R0, RZ, P0 ;  /* 0x000000ff0000720c */ /* 0x000fe20000744270 */
[----:B------:R0:W-:Y:S01]  /*2e6e0*/  @P5 STG.E desc[UR44][R4.64], R3 ;  /* 0x0000000304005986 */ /* 0x0001e2000c10192c */
[-C--:B------:R-:W-:Y:S01]  /*2e6f0*/  FMUL R15, R26, R2.reuse ;  /* 0x000000021a0f7220 */ /* 0x080fe20000400000 */
[----:B------:R-:W-:Y:S02]  /*2e700*/  ISETP.GT.AND P4, PT, R0, 0x1, P0 ;  /* 0x000000010000780c */ /* 0x000fe40000784270 */
[----:B--2---:R-:W-:Y:S01]  /*2e710*/  IADD3 R10, P5, R4, UR5, RZ ;  /* 0x00000005040a7c10 */ /* 0x004fe2000ffbe0ff */
[----:B------:R-:W-:Y:S01]  /*2e720*/  @P3 STG.E desc[UR44][R4.64+0x4], R25 ;  /* 0x0000041904003986 */ /* 0x000fe2000c10192c */
[----:B------:R-:W-:Y:S01]  /*2e730*/  ISETP.GT.AND P3, PT, R0, 0x8, P1 ;  /* 0x000000080000780c */ /* 0x000fe20000f64270 */
[-C--:B------:R-:W-:Y:S01]  /*2e740*/  FMUL R27, R27, R2.reuse ;  /* 0x000000021b1b7220 */ /* 0x080fe20000400000 */
[----:B------:R-:W-:Y:S02]  /*2e750*/  F2FP.TF32.F32.PACK_B R15, R15 ;  /* 0x0000000fff0f723e */ /* 0x000fe400024050ff */
[----:B------:R-:W-:Y:S01]  /*2e760*/  IADD3.X R11, R5, UR4, RZ, P5, !PT ;  /* 0x00000004050b7c10 */ /* 0x000fe2000affe4ff */
[----:B0-----:R-:W-:Y:S01]  /*2e770*/  FMUL R3, R28, R2 ;  /* 0x000000021c037220 */ /* 0x001fe20000400000 */
[----:B------:R-:W-:-:S02]  /*2e780*/  F2FP.TF32.F32.PACK_B R27, R27 ;  /* 0x0000001bff1b723e */ /* 0x000fc400024050ff */
[C---:B------:R-:W-:Y:S01]  /*2e790*/  ISETP.GT.AND P5, PT, R0.reuse, 0x9, P1 ;  /* 0x000000090000780c */ /* 0x040fe20000fa4270 */
[----:B------:R-:W-:Y:S01]  /*2e7a0*/  @P2 STG.E desc[UR44][R10.64], R15 ;  /* 0x0000000f0a002986 */ /* 0x000fe2000c10192c */
[----:B------:R-:W-:Y:S02]  /*2e7b0*/  F2FP.TF32.F32.PACK_B R3, R3 ;  /* 0x00000003ff03723e */ /* 0x000fe400024050ff */
[----:B------:R-:W-:Y:S01]  /*2e7c0*/  ISETP.GT.AND P2, PT, R0, 0x8, P0 ;  /* 0x000000080000780c */ /* 0x000fe20000744270 */
[-C--:B------:R-:W-:Y:S01]  /*2e7d0*/  FMUL R29, R29, R2.reuse ;  /* 0x000000021d1d7220 */ /* 0x080fe20000400000 */
[----:B------:R0:W-:Y:S01]  /*2e7e0*/  @P4 STG.E desc[UR44][R10.64+0x4], R27 ;  /* 0x0000041b0a004986 */ /* 0x0001e2000c10192c */
[----:B------:R-:W-:Y:S01]  /*2e7f0*/  FMUL R13, R30, R2 ;  /* 0x000000021e0d7220 */ /* 0x000fe20000400000 */
[----:B------:R-:W-:Y:S02]  /*2e800*/  IADD3 R6, P4, R4, UR5, RZ ;  /* 0x0000000504067c10 */ /* 0x000fe4000ff9e0ff */
[----:B------:R1:W-:Y:S01]  /*2e810*/  @P3 STG.E desc[UR44][R4.64+0x20], R3 ;  /* 0x0000200304003986 */ /* 0x0003e2000c10192c */
[----:B------:R-:W-:-:S02]  /*2e820*/  ISETP.GT.AND P3, PT, R0, 0x9, P0 ;  /* 0x000000090000780c */ /* 0x000fc40000764270 */
[----:B------:R-:W-:Y:S01]  /*2e830*/  F2FP.TF32.F32.PACK_B R29, R29 ;  /* 0x0000001dff1d723e */ /* 0x000fe200024050ff */
[----:B------:R-:W-:Y:S01]  /*2e840*/  FMUL R31, R31, R2 ;  /* 0x000000021f1f7220 */ /* 0x000fe20000400000 */
[----:B------:R-:W-:Y:S02]  /*2e850*/  F2FP.TF32.F32.PACK_B R13, R13 ;  /* 0x0000000dff0d723e */ /* 0x000fe400024050ff */
[----:B------:R-:W-:Y:S01]  /*2e860*/  IADD3.X R7, R5, UR4, RZ, P4, !PT ;  /* 0x0000000405077c10 */ /* 0x000fe2000a7fe4ff */
[----:B------:R-:W-:Y:S01]  /*2e870*/  @P5 STG.E desc[UR44][R4.64+0x24], R29 ;  /* 0x0000241d04005986 */ /* 0x000fe2000c10192c */
[----:B------:R-:W-:-:S03]  /*2e880*/  F2FP.TF32.F32.PACK_B R31, R31 ;  /* 0x0000001fff1f723e */ /* 0x000fc600024050ff */
[----:B------:R2:W-:Y:S01]  /*2e890*/  @P2 STG.E desc[UR44][R6.64+0x20], R13 ;  /* 0x0000200d06002986 */ /* 0x0005e2000c10192c */
[C---:B------:R-:W-:Y:S02]  /*2e8a0*/  ISETP.GT.AND P2, PT, R0.reuse, 0x10, P0 ;  /* 0x000000100000780c */ /* 0x040fe40000744270 */
[C---:B------:R-:W-:Y:S01]  /*2e8b0*/  ISETP.GT.AND P4, PT, R0.reuse, 0x10, P1 ;  /* 0x000000100000780c */ /* 0x040fe20000f84270 */
[----:B------:R-:W-:Y:S01]  /*2e8c0*/  @P3 STG.E desc[UR44][R8.64+0x24], R31 ;  /* 0x0000241f08003986 */ /* 0x000fe2000c10192c */
[----:B------:R-:W-:Y:S01]  /*2e8d0*/  ISETP.GT.AND P5, PT, R0, 0x11, P1 ;  /* 0x000000110000780c */ /* 0x000fe20000fa4270 */
[-C--:B0-----:R-:W-:Y:S01]  /*2e8e0*/  FMUL R11, R32, R2.reuse ;  /* 0x00000002200b7220 */ /* 0x081fe20000400000 */
[----:B------:R-:W-:Y:S01]  /*2e8f0*/  ISETP.GT.AND P3, PT, R0, 0x11, P0 ;  /* 0x000000110000780c */ /* 0x000fe20000764270 */
[-C--:B------:R-:W-:Y:S01]  /*2e900*/  FMUL R33, R33, R2.reuse ;  /* 0x0000000221217220 */ /* 0x080fe20000400000 */
[----:B-1----:R-:W-:Y:S02]  /*2e910*/  FMUL R3, R34, R2 ;  /* 0x0000000222037220 */ /* 0x002fe40000400000 */
[----:B------:R-:W-:-:S02]  /*2e920*/  F2FP.TF32.F32.PACK_B R11, R11 ;  /* 0x0000000bff0b723e */ /* 0x000fc400024050ff */
[----:B------:R-:W-:Y:S01]  /*2e930*/  F2FP.TF32.F32.PACK_B R33, R33 ;  /* 0x00000021ff21723e */ /* 0x000fe200024050ff */
[----:B--2---:R-:W-:Y:S01]  /*2e940*/  @P2 IMAD.MOV.U32 R6, RZ, RZ, R8 ;  /* 0x000000ffff062224 */ /* 0x004fe200078e0008 */
[----:B------:R-:W-:Y:S01]  /*2e950*/  F2FP.TF32.F32.PACK_B R3, R3 ;  /* 0x00000003ff03723e */ /* 0x000fe200024050ff */
[----:B------:R-:W-:Y:S01]  /*2e960*/  FMUL R35, R35, R2 ;  /* 0x0000000223237220 */ /* 0x000fe20000400000 */
[----:B------:R-:W-:Y:S01]  /*2e970*/  @P2 MOV R7, R9 ;  /* 0x0000000900072202 */ /* 0x000fe20000000f00 */
[----:B------:R-:W-:Y:S04]  /*2e980*/  @P4 STG.E desc[UR44][R4.64+0x40], R11 ;  /* 0x0000400b04004986 */ /* 0x000fe8000c10192c */
[----:B------:R-:W-:Y:S01]  /*2e990*/  @P5 STG.E desc[UR44][R4.64+0x44], R33 ;  /* 0x0000442104005986 */ /* 0x000fe2000c10192c */
[----:B------:R-:W-:-:S03]  /*2e9a0*/  F2FP.TF32.F32.PACK_B R35, R35 ;  /* 0x00000023ff23723e */ /* 0x000fc600024050ff */
[----:B------:R0:W-:Y:S01]  /*2e9b0*/  @P2 STG.E desc[UR44][R6.64+0x40], R3 ;  /* 0x0000400306002986 */ /* 0x0001e2000c10192c */
[C---:B------:R-:W-:Y:S02]  /*2e9c0*/  ISETP.GT.AND P2, PT, R0.reuse, 0x18, P0 ;  /* 0x000000180000780c */ /* 0x040fe40000744270 */
[C---:B------:R-:W-:Y:S02]  /*2e9d0*/  ISETP.GT.AND P4, PT, R0.reuse, 0x18, P1 ;  /* 0x000000180000780c */ /* 0x040fe40000f84270 */
[----:B------:R-:W-:Y:S01]  /*2e9e0*/  ISETP.GT.AND P5, PT, R0, 0x19, P1 ;  /* 0x000000190000780c */ /* 0x000fe20000fa4270 */
[----:B0-----:R-:W-:Y:S01]  /*2e9f0*/  @P3 IMAD.MOV.U32 R6, RZ, RZ, R8 ;  /* 0x000000ffff063224 */ /* 0x001fe200078e0008 */
[----:B------:R-:W-:Y:S01]  /*2ea00*/  @P3 MOV R7, R9 ;  /* 0x0000000900073202 */ /* 0x000fe20000000f00 */
[-C--:B------:R-:W-:Y:S01]  /*2ea10*/  FMUL R13, R36, R2.reuse ;  /* 0x00000002240d7220 */ /* 0x080fe20000400000 */
[----:B------:R-:W-:-:S03]  /*2ea20*/  FMUL R37, R37, R2 ;  /* 0x0000000225257220 */ /* 0x000fc60000400000 */
[----:B------:R0:W-:Y:S01]  /*2ea30*/  @P3 STG.E desc[UR44][R6.64+0x44], R35 ;  /* 0x0000442306003986 */ /* 0x0001e2000c10192c */
[----:B------:R-:W-:Y:S01]  /*2ea40*/  ISETP.GT.AND P3, PT, R0, 0x19, P0 ;  /* 0x000000190000780c */ /* 0x000fe20000764270 */
[-C--:B------:R-:W-:Y:S01]  /*2ea50*/  FMUL R11, R38, R2.reuse ;  /* 0x00000002260b7220 */ /* 0x080fe20000400000 */
[----:B------:R-:W-:Y:S02]  /*2ea60*/  F2FP.TF32.F32.PACK_B R13, R13 ;  /* 0x0000000dff0d723e */ /* 0x000fe400024050ff */
[----:B------:R-:W-:Y:S01]  /*2ea70*/  F2FP.TF32.F32.PACK_B R37, R37 ;  /* 0x00000025ff25723e */ /* 0x000fe200024050ff */
[----:B------:R-:W-:Y:S01]  /*2ea80*/  FMUL R39, R39, R2 ;  /* 0x0000000227277220 */ /* 0x000fe20000400000 */
[----:B------:R-:W-:Y:S01]  /*2ea90*/  F2FP.TF32.F32.PACK_B R11, R11 ;  /* 0x0000000bff0b723e */ /* 0x000fe200024050ff */
[----:B------:R-:W-:Y:S01]  /*2eaa0*/  @P4 STG.E desc[UR44][R4.64+0x60], R13 ;  /* 0x0000600d04004986 */ /* 0x000fe2000c10192c */
[----:B0-----:R-:W-:Y:S01]  /*2eab0*/  @P2 IMAD.MOV.U32 R6, RZ, RZ, R8 ;  /* 0x000000ffff062224 */ /* 0x001fe200078e0008 */
[----:B------:R-:W-:-:S02]  /*2eac0*/  @P2 MOV R7, R9 ;  /* 0x0000000900072202 */ /* 0x000fc40000000f00 */
        /* <DEDUP_REMOVED lines=406> */
[-C--:B------:R-:W-:Y:S01]  /*30430*/  FMUL R13, R120, R2.reuse ;  /* 0x00000002780d7220 */ /* 0x080fe20000400000 */
[----:B0-----:R-:W-:Y:S01]  /*30440*/  @P3 IMAD.MOV.U32 R6, RZ, RZ, R8 ;  /* 0x000000ffff063224 */ /* 0x001fe200078e0008 */
[----:B------:R-:W-:Y:S01]  /*30450*/  @P3 MOV R7, R9 ;  /* 0x0000000900073202 */ /* 0x000fe20000000f00 */
[-C--:B------:R-:W-:Y:S01]  /*30460*/  FMUL R121, R121, R2.reuse ;  /* 0x0000000279797220 */ /* 0x080fe20000400000 */
[----:B------:R-:W-:-:S03]  /*30470*/  FMUL R11, R122, R2 ;  /* 0x000000027a0b7220 */ /* 0x000fc60000400000 */
[----:B------:R0:W-:Y:S01]  /*30480*/  @P3 STG.E desc[UR44][R6.64+0x2e4], R119 ;  /* 0x0002e47706003986 */ /* 0x0001e2000c10192c */
[----:B------:R-:W-:Y:S02]  /*30490*/  ISETP.GT.AND P3, PT, R0, 0xc1, P0 ;  /* 0x000000c10000780c */ /* 0x000fe40000764270 */
        /* <DEDUP_REMOVED lines=8> */
[----:B------:R-:W-:Y:S01]  /*30520*/  ISETP.GT.AND P4, PT, R0, 0xc8, P1 ;  /* 0x000000c80000780c */ /* 0x000fe20000f84270 */
[-C--:B------:R-:W-:Y:S01]  /*30530*/  FMUL R3, R124, R2.reuse ;  /* 0x000000027c037220 */ /* 0x080fe20000400000 */
[----:B------:R-:W-:Y:S01]  /*30540*/  F2FP.TF32.F32.PACK_B R123, R123 ;  /* 0x0000007bff7b723e */ /* 0x000fe200024050ff */
[----:B------:R0:W-:Y:S01]  /*30550*/  @P2 STG.E desc[UR44][R6.64+0x300], R11 ;  /* 0x0003000b06002986 */ /* 0x0001e2000c10192c */
[C---:B------:R-:W-:Y:S02]  /*30560*/  ISETP.GT.AND P2, PT, R0.reuse, 0xc8, P0 ;  /* 0x000000c80000780c */ /* 0x040fe40000744270 */
[----:B------:R-:W-:Y:S01]  /*30570*/  ISETP.GT.AND P5, PT, R0, 0xc9, P1 ;  /* 0x000000c90000780c */ /* 0x000fe20000fa4270 */
[-C--:B------:R-:W-:Y:S01]  /*30580*/  FMUL R125, R125, R2.reuse ;  /* 0x000000027d7d7220 */ /* 0x080fe20000400000 */
[----:B------:R-:W-:Y:S01]  /*30590*/  F2FP.TF32.F32.PACK_B R3, R3 ;  /* 0x00000003ff03723e */ /* 0x000fe200024050ff */
[----:B0-----:R-:W-:Y:S01]  /*305a0*/  @P3 IMAD.MOV.U32 R6, RZ, RZ, R8 ;  /* 0x000000ffff063224 */ /* 0x001fe200078e0008 */
[----:B------:R-:W-:Y:S01]  /*305b0*/  @P3 MOV R7, R9 ;  /* 0x0000000900073202 */ /* 0x000fe20000000f00 */
[----:B------:R-:W-:-:S04]  /*305c0*/  FMUL R13, R126, R2 ;  /* 0x000000027e0d7220 */ /* 0x000fc80000400000 */
[----:B------:R0:W-:Y:S01]  /*305d0*/  @P3 STG.E desc[UR44][R6.64+0x304], R123 ;  /* 0x0003047b06003986 */ /* 0x0001e2000c10192c */
[C---:B------:R-:W-:Y:S02]  /*305e0*/  ISETP.GT.AND P3, PT, R0.reuse, 0xc9, P0 ;  /* 0x000000c90000780c */ /* 0x040fe40000764270 */
[----:B------:R-:W-:Y:S01]  /*305f0*/  F2FP.TF32.F32.PACK_B R125, R125 ;  /* 0x0000007dff7d723e */ /* 0x000fe200024050ff */
[----:B------:R-:W-:Y:S01]  /*30600*/  @P4 STG.E desc[UR44][R4.64+0x320], R3 ;  /* 0x0003200304004986 */ /* 0x000fe2000c10192c */
[----:B------:R-:W-:Y:S01]  /*30610*/  ISETP.GT.AND P4, PT, R0, 0xd0, P1 ;  /* 0x000000d00000780c */ /* 0x000fe20000f84270 */
[-C--:B------:R-:W-:Y:S01]  /*30620*/  FMUL R127, R127, R2.reuse ;  /* 0x000000027f7f7220 */ /* 0x080fe20000400000 */
[----:B------:R-:W-:Y:S01]  /*30630*/  F2FP.TF32.F32.PACK_B R13, R13 ;  /* 0x0000000dff0d723e */ /* 0x000fe200024050ff */
[----:B------:R-:W-:Y:S01]  /*30640*/  FMUL R11, R128, R2 ;  /* 0x00000002800b7220 */ /* 0x000fe20000400000 */
[----:B0-----:R-:W-:Y:S01]  /*30650*/  @P2 IMAD.MOV.U32 R6, RZ, RZ, R8 ;  /* 0x000000ffff062224 */ /* 0x001fe200078e0008 */
[----:B------:R-:W-:Y:S01]  /*30660*/  @P2 MOV R7, R9 ;  /* 0x0000000900072202 */ /* 0x000fe20000000f00 */
[----:B------:R-:W-:Y:S01]  /*30670*/  @P5 STG.E desc[UR44][R4.64+0x324], R125 ;  /* 0x0003247d04005986 */ /* 0x000fe2000c10192c */
[----:B------:R-:W-:-:S02]  /*30680*/  ISETP.GT.AND P5, PT, R0, 0xd1, P1 ;  /* 0x000000d10000780c */ /* 0x000fc40000fa4270 */
[----:B------:R-:W-:Y:S01]  /*30690*/  F2FP.TF32.F32.PACK_B R127, R127 ;  /* 0x0000007fff7f723e */ /* 0x000fe200024050ff */
[----:B------:R0:W-:Y:S01]  /*306a0*/  @P2 STG.E desc[UR44][R6.64+0x320], R13 ;  /* 0x0003200d06002986 */ /* 0x0001e2000c10192c */
[----:B------:R-:W-:Y:S02]  /*306b0*/  F2FP.TF32.F32.PACK_B R11, R11 ;  /* 0x0000000bff0b723e */ /* 0x000fe400024050ff */
[----:B------:R-:W-:Y:S01]  /*306c0*/  ISETP.GT.AND P2, PT, R0, 0xd0, P0 ;  /* 0x000000d00000780c */ /* 0x000fe20000744270 */
[-C--:B------:R-:W-:Y:S01]  /*306d0*/  FMUL R129, R129, R2.reuse ;  /* 0x0000000281817220 */ /* 0x080fe20000400000 */
[----:B0-----:R-:W-:Y:S01]  /*306e0*/  @P3 IMAD.MOV.U32 R6, RZ, RZ, R8 ;  /* 0x000000ffff063224 */ /* 0x001fe200078e0008 */
[----:B------:R-:W-:Y:S01]  /*306f0*/  @P3 MOV R7, R9 ;  /* 0x0000000900073202 */ /* 0x000fe20000000f00 */
[----:B------:R-:W-:Y:S02]  /*30700*/  FMUL R3, R130, R2 ;  /* 0x0000000282037220 */ /* 0x000fe40000400000 */
[----:B------:R-:W-:-:S02]  /*30710*/  F2FP.TF32.F32.PACK_B R129, R129 ;  /* 0x00000081ff81723e */ /* 0x000fc400024050ff */
[----:B------:R0:W-:Y:S04]  /*30720*/  @P3 STG.E desc[UR44][R6.64+0x324], R127 ;  /* 0x0003247f06003986 */ /* 0x0001e8000c10192c */
[----:B------:R1:W-:Y:S01]  /*30730*/  @P4 STG.E desc[UR44][R4.64+0x340], R11 ;  /* 0x0003400b04004986 */ /* 0x0003e2000c10192c */
[C---:B------:R-:W-:Y:S02]  /*30740*/  ISETP.GT.AND P4, PT, R0.reuse, 0xd1, P0 ;  /* 0x000000d10000780c */ /* 0x040fe40000784270 */
[C---:B------:R-:W-:Y:S01]  /*30750*/  ISETP.GT.AND P3, PT, R0.reuse, 0xd8, P0 ;  /* 0x000000d80000780c */ /* 0x040fe20000764270 */
[----:B------:R-:W-:Y:S01]  /*30760*/  @P5 STG.E desc[UR44][R4.64+0x344], R129 ;  /* 0x0003448104005986 */ /* 0x000fe2000c10192c */
[----:B------:R-:W-:Y:S01]  /*30770*/  ISETP.GT.AND P5, PT, R0, 0xd8, P1 ;  /* 0x000000d80000780c */ /* 0x000fe20000fa4270 */
[-C--:B------:R-:W-:Y:S01]  /*30780*/  FMUL R131, R131, R2.reuse ;  /* 0x0000000283837220 */ /* 0x080fe20000400000 */
[----:B------:R-:W-:Y:S01]  /*30790*/  F2FP.TF32.F32.PACK_B R3, R3 ;  /* 0x00000003ff03723e */ /* 0x000fe200024050ff */
[----:B0-----:R-:W-:Y:S01]  /*307a0*/  @P2 IMAD.MOV.U32 R6, RZ, RZ, R8 ;  /* 0x000000ffff062224 */ /* 0x001fe200078e0008 */
[----:B------:R-:W-:Y:S01]  /*307b0*/  @P2 MOV R7, R9 ;  /* 0x0000000900072202 */ /* 0x000fe20000000f00 */
[-C--:B------:R-:W-:Y:S01]  /*307c0*/  FMUL R13, R132, R2.reuse ;  /* 0x00000002840d7220 */ /* 0x080fe20000400000 */
[----:B------:R-:W-:Y:S01]  /*307d0*/  ISETP.GT.AND P6, PT, R0, 0xd9, P1 ;  /* 0x000000d90000780c */ /* 0x000fe20000fc4270 */
[-C--:B------:R-:W-:Y:S01]  /*307e0*/  FMUL R133, R133, R2.reuse ;  /* 0x0000000285857220 */ /* 0x080fe20000400000 */
[----:B------:R-:W-:Y:S01]  /*307f0*/  F2FP.TF32.F32.PACK_B R131, R131 ;  /* 0x00000083ff83723e */ /* 0x000fe200024050ff */
[----:B------:R0:W-:Y:S01]  /*30800*/  @P2 STG.E desc[UR44][R6.64+0x340], R3 ;  /* 0x0003400306002986 */ /* 0x0001e2000c10192c */
[----:B-1----:R-:W-:Y:S01]  /*30810*/  FMUL R11, R134, R2 ;  /* 0x00000002860b7220 */ /* 0x002fe20000400000 */
[----:B------:R-:W-:-:S02]  /*30820*/  F2FP.TF32.F32.PACK_B R13, R13 ;  /* 0x0000000dff0d723e */ /* 0x000fc400024050ff */
[----:B------:R-:W-:Y:S02]  /*30830*/  ISETP.GT.AND P2, PT, R0, 0xd9, P0 ;  /* 0x000000d90000780c */ /* 0x000fe40000744270 */
[----:B------:R-:W-:Y:S01]  /*30840*/  F2FP.TF32.F32.PACK_B R133, R133 ;  /* 0x00000085ff85723e */ /* 0x000fe200024050ff */
[----:B0-----:R-:W-:Y:S01]  /*30850*/  @P4 IMAD.MOV.U32 R6, RZ, RZ, R8 ;  /* 0x000000ffff064224 */ /* 0x001fe200078e0008 */
[----:B------:R-:W-:Y:S02]  /*30860*/  @P4 MOV R7, R9 ;  /* 0x0000000900074202 */ /* 0x000fe40000000f00 */
[----:B------:R-:W-:-:S03]  /*30870*/  F2FP.TF32.F32.PACK_B R11, R11 ;  /* 0x0000000bff0b723e */ /* 0x000fc600024050ff */
[----:B------:R0:W-:Y:S01]  /*30880*/  @P4 STG.E desc[UR44][R6.64+0x344], R131 ;  /* 0x0003448306004986 */ /* 0x0001e2000c10192c */
[----:B------:R-:W-:-:S03]  /*30890*/  FMUL R135, R135, R2 ;  /* 0x0000000287877220 */ /* 0x000fc60000400000 */
[----:B------:R1:W-:Y:S01]  /*308a0*/  @P5 STG.E desc[UR44][R4.64+0x360], R13 ;  /* 0x0003600d04005986 */ /* 0x0003e2000c10192c */
[----:B------:R-:W-:-:S03]  /*308b0*/  ISETP.GT.AND P5, PT, R0, 0xe0, P0 ;  /* 0x000000e00000780c */ /* 0x000fc600007a4270 */
[----:B------:R-:W-:Y:S01]  /*308c0*/  @P6 STG.E desc[UR44][R4.64+0x364], R133 ;  /* 0x0003648504006986 */ /* 0x000fe2000c10192c */
[----:B0-----:R-:W-:Y:S01]  /*308d0*/  @P3 IMAD.MOV.U32 R6, RZ, RZ, R8 ;  /* 0x000000ffff063224 */ /* 0x001fe200078e0008 */
[----:B------:R-:W-:Y:S02]  /*308e0*/  @P3 MOV R7, R9 ;  /* 0x0000000900073202 */ /* 0x000fe40000000f00 */
[----:B------:R-:W-:-:S03]  /*308f0*/  ISETP.GT.AND P4, PT, R0, 0xe1, P1 ;  /* 0x000000e10000780c */ /* 0x000fc60000f84270 */
[----:B------:R0:W-:Y:S01]  /*30900*/  @P3 STG.E desc[UR44][R6.64+0x360], R11 ;  /* 0x0003600b06003986 */ /* 0x0001e2000c10192c */
[----:B------:R-:W-:Y:S01]  /*30910*/  ISETP.GT.AND P3, PT, R0, 0xe0, P1 ;  /* 0x000000e00000780c */ /* 0x000fe20000f64270 */
[-C--:B------:R-:W-:Y:S01]  /*30920*/  FMUL R3, R136, R2.reuse ;  /* 0x0000000288037220 */ /* 0x080fe20000400000 */
[----:B------:R-:W-:Y:S01]  /*30930*/  ISETP.GT.AND P6, PT, R0, 0xe1, P0 ;  /* 0x000000e10000780c */ /* 0x000fe200007c4270 */
[-C--:B------:R-:W-:Y:S01]  /*30940*/  FMUL R137, R137, R2.reuse ;  /* 0x0000000289897220 */ /* 0x080fe20000400000 */
[----:B------:R-:W-:Y:S01]  /*30950*/  F2FP.TF32.F32.PACK_B R135, R135 ;  /* 0x00000087ff87723e */ /* 0x000fe200024050ff */
[-C--:B-1----:R-:W-:Y:S01]  /*30960*/  FMUL R13, R138, R2.reuse ;  /* 0x000000028a0d7220 */ /* 0x082fe20000400000 */
[----:B------:R-:W-:Y:S01]  /*30970*/  F2FP.TF32.F32.PACK_B R3, R3 ;  /* 0x00000003ff03723e */ /* 0x000fe200024050ff */
[----:B0-----:R-:W-:Y:S01]  /*30980*/  @P2 IMAD.MOV.U32 R6, RZ, RZ, R8 ;  /* 0x000000ffff062224 */ /* 0x001fe200078e0008 */
[----:B------:R-:W-:Y:S02]  /*30990*/  @P2 MOV R7, R9 ;  /* 0x0000000900072202 */ /* 0x000fe40000000f00 */
[----:B------:R-:W-:Y:S01]  /*309a0*/  F2FP.TF32.F32.PACK_B R137, R137 ;  /* 0x00000089ff89723e */ /* 0x000fe200024050ff */
[----:B------:R-:W-:Y:S01]  /*309b0*/  FMUL R139, R139, R2 ;  /* 0x000000028b8b7220 */ /* 0x000fe20000400000 */
[----:B------:R-:W-:Y:S01]  /*309c0*/  F2FP.TF32.F32.PACK_B R13, R13 ;  /* 0x0000000dff0d723e */ /* 0x000fe200024050ff */
[----:B------:R0:W-:Y:S04]  /*309d0*/  @P2 STG.E desc[UR44][R6.64+0x364], R135 ;  /* 0x0003648706002986 */ /* 0x0001e8000c10192c */
[----:B------:R-:W-:Y:S01]  /*309e0*/  @P3 STG.E desc[UR44][R4.64+0x380], R3 ;  /* 0x0003800304003986 */ /* 0x000fe2000c10192c */
[----:B------:R-:W-:-:S03]  /*309f0*/  F2FP.TF32.F32.PACK_B R139, R139 ;  /* 0x0000008bff8b723e */ /* 0x000fc600024050ff */
[----:B------:R-:W-:Y:S01]  /*30a00*/  @P4 STG.E desc[UR44][R4.64+0x384], R137 ;  /* 0x0003848904004986 */ /* 0x000fe2000c10192c */
[----:B0-----:R-:W-:Y:S01]  /*30a10*/  @P5 IMAD.MOV.U32 R6, RZ, RZ, R8 ;  /* 0x000000ffff065224 */ /* 0x001fe200078e0008 */
[----:B------:R-:W-:-:S05]  /*30a20*/  @P5 MOV R7, R9 ;  /* 0x0000000900075202 */ /* 0x000fca0000000f00 */
[----:B------:R0:W-:Y:S01]  /*30a30*/  @P5 STG.E desc[UR44][R6.64+0x380], R13 ;  /* 0x0003800d06005986 */ /* 0x0001e2000c10192c */
[C---:B------:R-:W-:Y:S02]  /*30a40*/  ISETP.GT.AND P5, PT, R0.reuse, 0xe8, P0 ;  /* 0x000000e80000780c */ /* 0x040fe400007a4270 */
[----:B------:R-:W-:Y:S01]  /*30a50*/  ISETP.GT.AND P2, PT, R0, 0xe8, P1 ;  /* 0x000000e80000780c */ /* 0x000fe20000f44270 */
[----:B0-----:R-:W-:Y:S01]  /*30a60*/  @P6 IMAD.MOV.U32 R6, RZ, RZ, R8 ;  /* 0x000000ffff066224 */ /* 0x001fe200078e0008 */
[----:B------:R-:W-:Y:S01]  /*30a70*/  @P6 MOV R7, R9 ;  /* 0x0000000900076202 */ /* 0x000fe20000000f00 */
[----:B------:R-:W-:Y:S01]  /*30a80*/  FMUL R11, R140, R2 ;  /* 0x000000028c0b7220 */ /* 0x000fe20000400000 */
[----:B------:R-:W-:-:S03]  /*30a90*/  ISETP.GT.AND P3, PT, R0, 0xe9, P0 ;  /* 0x000000e90000780c */ /* 0x000fc60000764270 */
[----:B------:R0:W-:Y:S01]  /*30aa0*/  @P6 STG.E desc[UR44][R6.64+0x384], R139 ;  /* 0x0003848b06006986 */ /* 0x0001e2000c10192c */
[----:B------:R-:W-:Y:S01]  /*30ab0*/  ISETP.GT.AND P6, PT, R0, 0xe9, P1 ;  /* 0x000000e90000780c */ /* 0x000fe20000fc4270 */
[-C--:B------:R-:W-:Y:S01]  /*30ac0*/  FMUL R141, R141, R2.reuse ;  /* 0x000000028d8d7220 */ /* 0x080fe20000400000 */
[-C--:B------:R-:W-:Y:S01]  /*30ad0*/  FMUL R15, R142, R2.reuse ;  /* 0x000000028e0f7220 */ /* 0x080fe20000400000 */
[----:B------:R-:W-:Y:S02]  /*30ae0*/  F2FP.TF32.F32.PACK_B R11, R11 ;  /* 0x0000000bff0b723e */ /* 0x000fe400024050ff */
[----:B------:R-:W-:Y:S02]  /*30af0*/  ISETP.GT.AND P4, PT, R0, 0xf0, P1 ;  /* 0x000000f00000780c */ /* 0x000fe40000f84270 */
[----:B------:R-:W-:Y:S01]  /*30b00*/  F2FP.TF32.F32.PACK_B R141, R141 ;  /* 0x0000008dff8d723e */ /* 0x000fe200024050ff */
[-C--:B------:R-:W-:Y:S01]  /*30b10*/  FMUL R143, R143, R2.reuse ;  /* 0x000000028f8f7220 */ /* 0x080fe20000400000 */
[----:B------:R-:W-:Y:S01]  /*30b20*/  F2FP.TF32.F32.PACK_B R15, R15 ;  /* 0x0000000fff0f723e */ /* 0x000fe200024050ff */
[----:B0-----:R-:W-:Y:S01]  /*30b30*/  @P5 IMAD.MOV.U32 R6, RZ, RZ, R8 ;  /* 0x000000ffff065224 */ /* 0x001fe200078e0008 */
[----:B------:R-:W-:Y:S01]  /*30b40*/  @P5 MOV R7, R9 ;  /* 0x0000000900075202 */ /* 0x000fe20000000f00 */
[----:B------:R-:W-:Y:S01]  /*30b50*/  FMUL R3, R144, R2 ;  /* 0x0000000290037220 */ /* 0x000fe20000400000 */
[----:B------:R-:W-:Y:S01]  /*30b60*/  @P2 STG.E desc[UR44][R4.64+0x3a0], R11 ;  /* 0x0003a00b04002986 */ /* 0x000fe2000c10192c */
[----:B------:R-:W-:-:S03]  /*30b70*/  F2FP.TF32.F32.PACK_B R143, R143 ;  /* 0x0000008fff8f723e */ /* 0x000fc600024050ff */
[----:B------:R-:W-:Y:S01]  /*30b80*/  @P6 STG.E desc[UR44][R4.64+0x3a4], R141 ;  /* 0x0003a48d04006986 */ /* 0x000fe2000c10192c */
[----:B------:R-:W-:-:S03]  /*30b90*/  F2FP.TF32.F32.PACK_B R3, R3 ;  /* 0x00000003ff03723e */ /* 0x000fc600024050ff */
[----:B------:R0:W-:Y:S01]  /*30ba0*/  @P5 STG.E desc[UR44][R6.64+0x3a0], R15 ;  /* 0x0003a00f06005986 */ /* 0x0001e2000c10192c */
[C---:B------:R-:W-:Y:S02]  /*30bb0*/  ISETP.GT.AND P5, PT, R0.reuse, 0xf0, P0 ;  /* 0x000000f00000780c */ /* 0x040fe400007a4270 */
[----:B------:R-:W-:Y:S01]  /*30bc0*/  ISETP.GT.AND P2, PT, R0, 0xf1, P1 ;  /* 0x000000f10000780c */ /* 0x000fe20000f44270 */
[-C--:B------:R-:W-:Y:S01]  /*30bd0*/  FMUL R145, R145, R2.reuse ;  /* 0x0000000291917220 */ /* 0x080fe20000400000 */
[----:B0-----:R-:W-:Y:S01]  /*30be0*/  @P3 IMAD.MOV.U32 R6, RZ, RZ, R8 ;  /* 0x000000ffff063224 */ /* 0x001fe200078e0008 */
[----:B------:R-:W-:Y:S01]  /*30bf0*/  @P3 MOV R7, R9 ;  /* 0x0000000900073202 */ /* 0x000fe20000000f00 */
[----:B------:R-:W-:-:S04]  /*30c00*/  FMUL R13, R146, R2 ;  /* 0x00000002920d7220 */ /* 0x000fc80000400000 */
[----:B------:R0:W-:Y:S04]  /*30c10*/  @P3 STG.E desc[UR44][R6.64+0x3a4], R143 ;  /* 0x0003a48f06003986 */ /* 0x0001e8000c10192c */
[----:B------:R-:W-:Y:S01]  /*30c20*/  @P4 STG.E desc[UR44][R4.64+0x3c0], R3 ;  /* 0x0003c00304004986 */ /* 0x000fe2000c10192c */
[C---:B------:R-:W-:Y:S02]  /*30c30*/  ISETP.GT.AND P4, PT, R0.reuse, 0xf1, P0 ;  /* 0x000000f10000780c */ /* 0x040fe40000784270 */
[C---:B------:R-:W-:Y:S02]  /*30c40*/  ISETP.GT.AND P3, PT, R0.reuse, 0xf8, P1 ;  /* 0x000000f80000780c */ /* 0x040fe40000f64270 */
[----:B------:R-:W-:Y:S02]  /*30c50*/  F2FP.TF32.F32.PACK_B R145, R145 ;  /* 0x00000091ff91723e */ /* 0x000fe400024050ff */
[C---:B------:R-:W-:Y:S01]  /*30c60*/  ISETP.GT.AND P1, PT, R0.reuse, 0xf9, P1 ;  /* 0x000000f90000780c */ /* 0x040fe20000f24270 */
[----:B0-----:R-:W-:Y:S01]  /*30c70*/  @P5 IMAD.MOV.U32 R6, RZ, RZ, R8 ;  /* 0x000000ffff065224 */ /* 0x001fe200078e0008 */
[----:B------:R-:W-:Y:S01]  /*30c80*/  ISETP.GT.AND P6, PT, R0, 0xf8, P0 ;  /* 0x000000f80000780c */ /* 0x000fe200007c4270 */
[----:B------:R-:W-:Y:S01]  /*30c90*/  FMUL R147, R147, R2 ;  /* 0x0000000293937220 */ /* 0x000fe20000400000 */
[----:B------:R-:W-:-:S02]  /*30ca0*/  F2FP.TF32.F32.PACK_B R13, R13 ;  /* 0x0000000dff0d723e */ /* 0x000fc400024050ff */
[----:B------:R-:W-:Y:S01]  /*30cb0*/  @P5 MOV R7, R9 ;  /* 0x0000000900075202 */ /* 0x000fe20000000f00 */
[-C--:B------:R-:W-:Y:S01]  /*30cc0*/  FMUL R19, R148, R2.reuse ;  /* 0x0000000294137220 */ /* 0x080fe20000400000 */
[-C--:B------:R-:W-:Y:S01]  /*30cd0*/  FMUL R149, R149, R2.reuse ;  /* 0x0000000295957220 */ /* 0x080fe20000400000 */
[----:B------:R-:W-:Y:S01]  /*30ce0*/  @P2 STG.E desc[UR44][R4.64+0x3c4], R145 ;  /* 0x0003c49104002986 */ /* 0x000fe2000c10192c */
[----:B------:R-:W-:Y:S02]  /*30cf0*/  ISETP.GT.AND P0, PT, R0, 0xf9, P0 ;  /* 0x000000f90000780c */ /* 0x000fe40000704270 */
[----:B------:R-:W-:Y:S01]  /*30d00*/  F2FP.TF32.F32.PACK_B R147, R147 ;  /* 0x00000093ff93723e */ /* 0x000fe200024050ff */
[----:B------:R0:W-:Y:S01]  /*30d10*/  @P5 STG.E desc[UR44][R6.64+0x3c0], R13 ;  /* 0x0003c00d06005986 */ /* 0x0001e2000c10192c */
[----:B------:R-:W-:Y:S01]  /*30d20*/  F2FP.TF32.F32.PACK_B R19, R19 ;  /* 0x00000013ff13723e */ /* 0x000fe200024050ff */
[-C--:B------:R-:W-:Y:S01]  /*30d30*/  FMUL R21, R150, R2.reuse ;  /* 0x0000000296157220 */ /* 0x080fe20000400000 */
[----:B------:R-:W-:Y:S01]  /*30d40*/  F2FP.TF32.F32.PACK_B R149, R149 ;  /* 0x00000095ff95723e */ /* 0x000fe200024050ff */
[----:B------:R-:W-:Y:S01]  /*30d50*/  FMUL R151, R151, R2 ;  /* 0x0000000297977220 */ /* 0x000fe20000400000 */
[----:B0-----:R-:W-:Y:S01]  /*30d60*/  @P4 IMAD.MOV.U32 R6, RZ, RZ, R8 ;  /* 0x000000ffff064224 */ /* 0x001fe200078e0008 */
[----:B------:R-:W-:-:S02]  /*30d70*/  @P4 MOV R7, R9 ;  /* 0x0000000900074202 */ /* 0x000fc40000000f00 */
[----:B------:R-:W-:-:S03]  /*30d80*/  F2FP.TF32.F32.PACK_B R21, R21 ;  /* 0x00000015ff15723e */ /* 0x000fc600024050ff */
[----:B------:R-:W-:Y:S01]  /*30d90*/  @P4 STG.E desc[UR44][R6.64+0x3c4], R147 ;  /* 0x0003c49306004986 */ /* 0x000fe2000c10192c */
[----:B------:R-:W-:-:S03]  /*30da0*/  F2FP.TF32.F32.PACK_B R151, R151 ;  /* 0x00000097ff97723e */ /* 0x000fc600024050ff */
[----:B------:R-:W-:Y:S04]  /*30db0*/  @P3 STG.E desc[UR44][R4.64+0x3e0], R19 ;  /* 0x0003e01304003986 */ /* 0x000fe8000c10192c */
[----:B------:R0:W-:Y:S02]  /*30dc0*/  @P1 STG.E desc[UR44][R4.64+0x3e4], R149 ;  /* 0x0003e49504001986 */ /* 0x0001e4000c10192c */
[----:B0-----:R-:W-:Y:S01]  /*30dd0*/  @P6 IMAD.MOV.U32 R4, RZ, RZ, R8 ;  /* 0x000000ffff046224 */ /* 0x001fe200078e0008 */
[----:B------:R-:W-:-:S05]  /*30de0*/  @P6 MOV R5, R9 ;  /* 0x0000000900056202 */ /* 0x000fca0000000f00 */
[----:B------:R0:W-:Y:S04]  /*30df0*/  @P6 STG.E desc[UR44][R4.64+0x3e0], R21 ;  /* 0x0003e01504006986 */ /* 0x0001e8000c10192c */
[----:B------:R0:W-:Y:S02]  /*30e00*/  @P0 STG.E desc[UR44][R8.64+0x3e4], R151 ;  /* 0x0003e49708000986 */ /* 0x0001e4000c10192c */
.L_x_536:
[----:B------:R-:W-:Y:S05]  /*30e10*/  BSYNC B0 ;  /* 0x0000000000007941 */ /* 0x000fea0003800000 */
.L_x_28:
[----:B0---4-:R-:W4:Y:S01]  /*30e20*/  LDL.LU R4, [R1+0x200] ;  /* 0x0002000001047983 */ /* 0x011f220000300800 */
[----:B------:R-:W-:Y:S01]  /*30e30*/  ULDC UR4, c[0x0][0xc] ;  /* 0x0000030000047ab9 */ /* 0x000fe20000000800 */
[----:B------:R-:W-:Y:S01]  /*30e40*/  ULDC UR5, c[0x0][0x10] ;  /* 0x0000040000057ab9 */ /* 0x000fe20000000800 */
[----:B-----5:R-:W4:Y:S01]  /*30e50*/  LDC R3, c[0x0][0x14] ;  /* 0x00000500ff037b82 */ /* 0x020f220000000800 */
[----:B------:R-:W-:Y:S01]  /*30e60*/  UIMAD.WIDE.U32 UR4, UR4, UR5, URZ ;  /* 0x00000005040472a5 */ /* 0x000fe2000f8e003f */
[----:B------:R-:W-:Y:S01]  /*30e70*/  IMAD.MOV.U32 R5, RZ, RZ, R17 ;  /* 0x000000ffff057224 */ /* 0x000fe200078e0011 */
[----:B------:R-:W-:Y:S01]  /*30e80*/  UMOV UR41, 0xffffffff ;  /* 0xffffffff00297882 */ /* 0x000fe20000000000 */
[----:B------:R-:W-:Y:S01]  /*30e90*/  UMOV UR42, 0xffffffff ;  /* 0xffffffff002a7882 */ /* 0x000fe20000000000 */
[----:B------:R-:W-:Y:S02]  /*30ea0*/  PRMT R0, RZ, 0x7610, R0 ;  /* 0x00007610ff007816 */ /* 0x000fe40000000000 */
[----:B----4-:R-:W-:-:S04]  /*30eb0*/  IMAD.WIDE.U32 R4, R3, UR4, R4 ;  /* 0x0000000403047c25 */ /* 0x010fc8000f8e0004 */
[----:B------:R-:W-:Y:S02]  /*30ec0*/  IMAD.MOV.U32 R6, RZ, RZ, R4 ;  /* 0x000000ffff067224 */ /* 0x000fe400078e0004 */
[----:B------:R-:W-:Y:S01]  /*30ed0*/  IMAD R3, R3, UR5, RZ ;  /* 0x0000000503037c24 */ /* 0x000fe2000f8e02ff */
[----:B------:R-:W-:Y:S02]  /*30ee0*/  ULDC.64 UR4, c[0x0][0x650] ;  /* 0x0001940000047ab9 */ /* 0x000fe40000000a00 */
[----:B------:R0:W-:Y:S01]  /*30ef0*/  STL [R1+0x200], R6 ;  /* 0x0002000601007387 */ /* 0x0001e20000100800 */
[----:B------:R-:W-:Y:S02]  /*30f00*/  ISETP.GE.U32.AND P0, PT, R4, UR4, PT ;  /* 0x0000000404007c0c */ /* 0x000fe4000bf06070 */
[----:B------:R-:W-:-:S04]  /*30f10*/  IADD3 R17, R5, R3, RZ ;  /* 0x0000000305117210 */ /* 0x000fc80007ffe0ff */
[----:B------:R-:W-:-:S13]  /*30f20*/  ISETP.GE.U32.AND.EX P0, PT, R17, UR5, PT, P0 ;  /* 0x0000000511007c0c */ /* 0x000fda000bf06100 */
[----:B0-----:R-:W-:Y:S05]  /*30f30*/  @P0 BRA `(.L_x_537) ;  /* 0x0000000400880947 */ /* 0x001fea0003800000 */
[----:B------:R-:W0:Y:S01]  /*30f40*/  S2UR UR6, SR_CTAID.X ;  /* 0x00000000000679c3 */ /* 0x000e220000002500 */
[----:B------:R-:W-:Y:S01]  /*30f50*/  ULDC.64 UR12, c[0x0][0x628] ;  /* 0x00018a00000c7ab9 */ /* 0x000fe20000000a00 */
[----:B------:R-:W-:Y:S01]  /*30f60*/  ULDC UR4, c[0x0][0x150] ;  /* 0x0000540000047ab9 */ /* 0x000fe20000000800 */
[----:B------:R-:W-:Y:S01]  /*30f70*/  ISETP.NE.U32.AND P0, PT, RZ, UR12, PT ;  /* 0x0000000cff007c0c */ /* 0x000fe2000bf05070 */
[----:B------:R-:W-:Y:S01]  /*30f80*/  ULDC UR15, c[0x0][0x630] ;  /* 0x00018c00000f7ab9 */ /* 0x000fe20000000800 */
[C---:B------:R-:W-:Y:S01]  /*30f90*/  R2UR UR16, R6.reuse ;  /* 0x00000000061072ca */ /* 0x040fe200000e0000 */
[----:B------:R-:W-:Y:S01]  /*30fa0*/  ULDC UR19, c[0x0][0x154] ;  /* 0x0000550000137ab9 */ /* 0x000fe20000000800 */
[----:B------:R-:W-:Y:S01]  /*30fb0*/  ISETP.NE.AND.EX P0, PT, RZ, UR13, PT, P0 ;  /* 0x0000000dff007c0c */ /* 0x000fe2000bf05300 */
[----:B------:R-:W4:Y:S01]  /*30fc0*/  S2UR UR18, SR_CTAID.Y ;  /* 0x00000000001279c3 */ /* 0x000f220000002600 */
[----:B------:R-:W-:Y:S02]  /*30fd0*/  R2UR UR17, R17 ;  /* 0x00000000111172ca */ /* 0x000fe400000e0000 */
[----:B------:R-:W-:-:S02]  /*30fe0*/  R2UR UR10, R6 ;  /* 0x00000000060a72ca */ /* 0x000fc400000e0000 */
[----:B------:R-:W-:Y:S02]  /*30ff0*/  R2UR UR11, R17 ;  /* 0x00000000110b72ca */ /* 0x000fe400000e0000 */
[----:B0-----:R-:W-:-:S05]  /*31000*/  I2FP.F32.U32 R0, UR6 ;  /* 0x0000000600007c45 */ /* 0x001fca0008201000 */
[----:B------:R-:W-:-:S04]  /*31010*/  FMUL R0, R0, UR4 ;  /* 0x0000000400007c20 */ /* 0x000fc80008400000 */
[----:B------:R0:W0:Y:S01]  /*31020*/  F2I.U32.TRUNC.NTZ R3, R0 ;  /* 0x0000000000037305 */ /* 0x000022000020f000 */
[----:B----4-:R-:W-:Y:S05]  /*31030*/  @!P0 BRA `(.L_x_538) ;  /* 0x0000000000308947 */ /* 0x010fea0003800000 */
        /* <DEDUP_REMOVED lines=12> */
.L_x_538:
[----:B------:R-:W-:Y:S01]  /*31100*/  USHF.R.U64 UR42, UR10, UR15, UR11 ;  /* 0x0000000f0a2a7299 */ /* 0x000fe2000800120b */
[----:B0-----:R-:W-:Y:S01]  /*31110*/  I2FP.F32.U32 R0, UR18 ;  /* 0x0000001200007c45 */ /* 0x001fe20008201000 */
[----:B------:R-:W-:Y:S02]  /*31120*/  USHF.R.U32.HI UR4, URZ, UR15, UR11 ;  /* 0x0000000f3f047299 */ /* 0x000fe4000801160b */
        /* <DEDUP_REMOVED lines=8> */
[----:B------:R-:W-:Y:S01]  /*311b0*/  UIMAD.WIDE.U32 UR8, UR10, UR12, UR8 ;  /* 0x0000000c0a0872a5 */ /* 0x000fe2000f8e0008 */
[----:B------:R-:W-:Y:S01]  /*311c0*/  R2UR UR12, R3 ;  /* 0x00000000030c72ca */ /* 0x000fe200000e0000 */
[----:B------:R-:W-:Y:S01]  /*311d0*/  UIMAD UR10, UR10, UR13, UR4 ;  /* 0x0000000d0a0a72a4 */ /* 0x000fe2000f8e0204 */
[----:B------:R-:W-:Y:S01]  /*311e0*/  ULDC UR11, c[0x0][0x618] ;  /* 0x00018600000b7ab9 */ /* 0x000fe20000000800 */
[----:B------:R-:W-:Y:S02]  /*311f0*/  ULDC UR21, c[0x0][0x658] ;  /* 0x0001960000157ab9 */ /* 0x000fe40000000800 */
[----:B------:R-:W-:Y:S01]  /*31200*/  UIADD3 UR9, UR9, UR10, URZ ;  /* 0x0000000a09097290 */ /* 0x000fe2000fffe03f */
[----:B------:R-:W-:Y:S01]  /*31210*/  UMOV UR15, 0xffffffff ;  /* 0xffffffff000f7882 */ /* 0x000fe20000000000 */
[----:B------:R-:W-:Y:S01]  /*31220*/  ULDC.64 UR4, c[0x0][0x640] ;  /* 0x0001900000047ab9 */ /* 0x000fe20000000a00 */
[----:B------:R-:W-:Y:S01]  /*31230*/  USHF.L.U32 UR15, UR15, UR21, URZ ;  /* 0x000000150f0f7299 */ /* 0x000fe2000800063f */
[----:B------:R-:W-:Y:S01]  /*31240*/  ISETP.NE.U32.AND P0, PT, RZ, UR4, PT ;  /* 0x00000004ff007c0c */ /* 0x000fe2000bf05070 */
[----:B------:R-:W-:-:S02]  /*31250*/  USHF.R.U64 UR16, UR8, UR11, UR9 ;  /* 0x0000000b08107299 */ /* 0x000fc40008001209 */
[----:B------:R-:W-:Y:S01]  /*31260*/  USHF.R.U32.HI UR8, URZ, UR11, UR9 ;  /* 0x0000000b3f087299 */ /* 0x000fe20008011609 */
[----:B0-----:R-:W-:Y:S01]  /*31270*/  R2UR UR14, R0 ;  /* 0x00000000000e72ca */ /* 0x001fe200000e0000 */
[----:B------:R-:W-:Y:S01]  /*31280*/  ULDC UR17, c[0x0][0x608] ;  /* 0x0001820000117ab9 */ /* 0x000fe20000000800 */
[----:B------:R-:W-:Y:S01]  /*31290*/  ULOP3.LUT UR40, URZ, UR15, URZ, 0x33, !UPT ;  /* 0x0000000f3f287292 */ /* 0x000fe2000f8e333f */
[----:B------:R-:W-:Y:S01]  /*312a0*/  ISETP.NE.AND.EX P0, PT, RZ, UR5, PT, P0 ;  /* 0x00000005ff007c0c */ /* 0x000fe2000bf05300 */
[----:B------:R-:W-:Y:S02]  /*312b0*/  USHF.R.U64 UR15, UR16, UR17, UR8 ;  /* 0x00000011100f7299 */ /* 0x000fe40008001208 */
[----:B------:R-:W-:Y:S02]  /*312c0*/  USHF.R.U32.HI UR8, URZ, UR17, UR8 ;  /* 0x000000113f087299 */ /* 0x000fe40008011608 */
[----:B------:R-:W-:Y:S02]  /*312d0*/  UIADD3 UR12, -UR12, URZ, URZ ;  /* 0x0000003f0c0c7290 */ /* 0x000fe4000fffe13f */
[----:B------:R-:W-:Y:S01]  /*312e0*/  USHF.R.U64 UR17, UR15, UR21, UR8 ;  /* 0x000000150f117299 */ /* 0x000fe20008001208 */
[----:B------:R-:W-:Y:S01]  /*312f0*/  UMOV UR19, 0x1 ;  /* 0x0000000100137882 */ /* 0x000fe20000000000 */
[----:B------:R-:W-:Y:S01]  /*31300*/  ULDC UR13, c[0x0][0x144] ;  /* 0x00005100000d7ab9 */ /* 0x000fe20000000800 */
[----:B------:R-:W-:Y:S01]  /*31310*/  ULDC UR7, c[0x0][0x600] ;  /* 0x0001800000077ab9 */ /* 0x000fe20000000800 */
[----:B------:R-:W-:-:S02]  /*31320*/  USHF.L.U32 UR24, UR19, UR21, URZ ;  /* 0x0000001513187299 */ /* 0x000fc4000800063f */
[----:B------:R-:W-:Y:S02]  /*31330*/  USHF.R.U32.HI UR8, URZ, UR21, UR8 ;  /* 0x000000153f087299 */ /* 0x000fe40008011608 */
[----:B------:R-:W-:Y:S02]  /*31340*/  UIMAD UR21, UR13, UR12, UR6 ;  /* 0x0000000c0d1572a4 */ /* 0x000fe4000f8e0206 */
[----:B------:R-:W-:Y:S02]  /*31350*/  UIADD3 UR20, UR7, -0x1, URZ ;  /* 0xffffffff07147890 */ /* 0x000fe4000fffe03f */
[----:B------:R-:W-:Y:S01]  /*31360*/  UIADD3 UR19, -UR14, URZ, URZ ;  /* 0x0000003f0e137290 */ /* 0x000fe2000fffe13f */
        /* <DEDUP_REMOVED lines=17> */
.L_x_539:
[----:B------:R-:W-:Y:S01]  /*31480*/  UISETP.NE.AND UP0, UPT, UR38, URZ, UPT ;  /* 0x0000003f2600728c */ /* 0x000fe2000bf05270 */
[----:B------:R-:W-:Y:S01]  /*31490*/  MOV R0, 0x1 ;  /* 0x0000000100007802 */ /* 0x000fe20000000f00 */
[----:B------:R-:W-:Y:S02]  /*314a0*/  USHF.R.U64 UR4, UR6, UR22, UR8 ;  /* 0x0000001606047299 */ /* 0x000fe40008001208 */
[----:B------:R-:W-:Y:S02]  /*314b0*/  ULOP3.LUT UR40, UR15, UR40, URZ, 0xc0, !UPT ;  /* 0x000000280f287292 */ /* 0x000fe4000f8ec03f */
[----:B------:R-:W-:Y:S02]  /*314c0*/  UIADD3 UR5, -UR4, URZ, URZ ;  /* 0x0000003f04057290 */ /* 0x000fe4000fffe13f */
[----:B------:R-:W-:Y:S02]  /*314d0*/  UIMAD UR40, UR24, UR4, UR40 ;  /* 0x00000004182872a4 */ /* 0x000fe4000f8e0228 */
[----:B------:R-:W-:-:S02]  /*314e0*/  ULOP3.LUT UR16, UR16, UR20, URZ, 0xc0, !UPT ;  /* 0x0000001410107292 */ /* 0x000fc4000f8ec03f */
[----:B------:R-:W-:Y:S02]  /*314f0*/  @UP0 UIMAD UR21, UR25, UR19, UR18 ;  /* 0x00000013191502a4 */ /* 0x000fe4000f8e0212 */
[----:B------:R-:W-:-:S03]  /*31500*/  UIMAD UR4, UR5, UR23, UR17 ;  /* 0x00000017050472a4 */ /* 0x000fc6000f8e0211 */
[----:B------:R-:W-:Y:S01]  /*31510*/  ULDC UR5, c[0x0][0x610] ;  /* 0x0001840000057ab9 */ /* 0x000fe20000000800 */
[----:B------:R-:W-:Y:S02]  /*31520*/  UIMAD UR4, UR4, UR7, UR16 ;  /* 0x00000007040472a4 */ /* 0x000fe4000f8e0210 */
[----:B------:R-:W-:-:S04]  /*31530*/  UIMAD UR40, UR40, UR5, UR21 ;  /* 0x00000005282872a4 */ /* 0x000fc8000f8e0215 */
[----:B------:R-:W-:Y:S02]  /*31540*/  USEL UR41, UR4, UR40, !UP0 ;  /* 0x0000002804297287 */ /* 0x000fe4000c000000 */
[----:B------:R-:W-:-:S12]  /*31550*/  USEL UR40, UR40, UR4, !UP0 ;  /* 0x0000000428287287 */ /* 0x000fd8000c000000 */
.L_x_537:
[----:B------:R-:W-:-:S13]  /*31560*/  LOP3.LUT P0, RZ, R0, 0xff, RZ, 0xc0, !PT ;  /* 0x000000ff00ff7812 */ /* 0x000fda000780c0ff */
[----:B------:R-:W-:Y:S05]  /*31570*/  @P0 BRA `(.L_x_540) ;  /* 0xfffffcf800d80947 */ /* 0x000fea000383ffff */
[----:B------:R-:W-:Y:S05]  /*31580*/  EXIT ;  /* 0x000000000000794d */ /* 0x000fea0003800000 */
.L_x_3:
[----:B------:R-:W2:Y:S01]  /*31590*/  LDL R4, [R1+0x200] ;  /* 0x0002000001047983 */ /* 0x000ea20000100800 */
[----:B------:R-:W-:Y:S01]  /*315a0*/  ULDC.64 UR8, c[0x0][0x650] ;  /* 0x0001940000087ab9 */ /* 0x000fe20000000a00 */
[----:B------:R-:W-:Y:S01]  /*315b0*/  PRMT R0, RZ, 0x7610, R0 ;  /* 0x00007610ff007816 */ /* 0x000fe20000000000 */
[----:B------:R-:W-:Y:S01]  /*315c0*/  IMAD.MOV.U32 R3, RZ, RZ, -0x1 ;  /* 0xffffffffff037424 */ /* 0x000fe200078e00ff */
[----:B------:R-:W-:Y:S01]  /*315d0*/  MOV R2, 0xffffffff ;  /* 0xffffffff00027802 */ /* 0x000fe20000000f00 */
[----:B------:R-:W-:Y:S01]  /*315e0*/  IMAD.MOV.U32 R10, RZ, RZ, -0x1 ;  /* 0xffffffffff0a7424 */ /* 0x000fe200078e00ff */
[----:B--2---:R-:W-:-:S04]  /*315f0*/  ISETP.GE.U32.AND P0, PT, R4, UR8, PT ;  /* 0x0000000804007c0c */ /* 0x004fc8000bf06070 */
[----:B------:R-:W-:-:S13]  /*31600*/  ISETP.GE.U32.AND.EX P0, PT, R17, UR9, PT, P0 ;  /* 0x0000000911007c0c */ /* 0x000fda000bf06100 */
[----:B------:R-:W-:Y:S05]  /*31610*/  @P0 BRA `(.L_x_541) ;  /* 0x00000004008c0947 */ /* 0x000fea0003800000 */
[----:B------:R-:W-:Y:S01]  /*31620*/  I2FP.F32.U32 R0, UR4 ;  /* 0x0000000400007c45 */ /* 0x000fe20008201000 */
[----:B0-----:R-:W-:Y:S01]  /*31630*/  ULDC.64 UR16, c[0x0][0x628] ;  /* 0x00018a0000107ab9 */ /* 0x001fe20000000a00 */
        /* <DEDUP_REMOVED lines=24> */
.L_x_542:
        /* <DEDUP_REMOVED lines=24> */
[----:B------:R-:W-:Y:S01]  /*31940*/  UMOV UR19, 0x1 ;  /* 0x0000000100137882 */ /* 0x000fe20000000000 */
[----:B------:R-:W-:Y:S01]  /*31950*/  ULDC UR20, c[0x0][0x608] ;  /* 0x0001820000147ab9 */ /* 0x000fe20000000800 */
[----:B------:R-:W-:Y:S01]  /*31960*/  USHF.L.U32 UR26, UR19, UR23, URZ ;  /* 0x00000017131a7299 */ /* 0x000fe2000800063f */
[----:B------:R-:W-:Y:S01]  /*31970*/  ISETP.NE.AND.EX P0, PT, RZ, UR9, PT, P0 ;  /* 0x00000009ff007c0c */ /* 0x000fe2000bf05300 */
[----:B------:R-:W-:Y:S02]  /*31980*/  USHF.R.U64 UR19, UR18, UR20, UR11 ;  /* 0x0000001412137299 */ /* 0x000fe4000800120b */
[----:B------:R-:W-:Y:S02]  /*31990*/  USHF.R.U32.HI UR11, URZ, UR20, UR11 ;  /* 0x000000143f0b7299 */ /* 0x000fe4000801160b */
[----:B------:R-:W-:-:S02]  /*319a0*/  UIADD3 UR15, -UR15, URZ, URZ ;  /* 0x0000003f0f0f7290 */ /* 0x000fc4000fffe13f */
[----:B------:R-:W-:Y:S01]  /*319b0*/  USHF.R.U64 UR20, UR19, UR23, UR11 ;  /* 0x0000001713147299 */ /* 0x000fe2000800120b */
[----:B------:R-:W-:Y:S01]  /*319c0*/  ULDC UR16, c[0x0][0x144] ;  /* 0x0000510000107ab9 */ /* 0x000fe20000000800 */
[----:B------:R-:W-:Y:S01]  /*319d0*/  ULDC UR6, c[0x0][0x600] ;  /* 0x0001800000067ab9 */ /* 0x000fe20000000800 */
[----:B------:R-:W-:Y:S02]  /*319e0*/  USHF.R.U32.HI UR11, URZ, UR23, UR11 ;  /* 0x000000173f0b7299 */ /* 0x000fe4000801160b */
[----:B------:R-:W-:Y:S02]  /*319f0*/  UIMAD UR23, UR16, UR15, UR4 ;  /* 0x0000000f101772a4 */ /* 0x000fe4000f8e0204 */
[----:B------:R-:W-:Y:S02]  /*31a00*/  UIADD3 UR22, UR6, -0x1, URZ ;  /* 0xffffffff06167890 */ /* 0x000fe4000fffe03f */
[----:B------:R-:W-:Y:S02]  /*31a10*/  ULOP3.LUT UR27, URZ, UR13, URZ, 0x33, !UPT ;  /* 0x0000000d3f1b7292 */ /* 0x000fe4000f8e333f */
        /* <DEDUP_REMOVED lines=18> */
.L_x_543:
[----:B------:R-:W-:Y:S01]  /*31b40*/  UISETP.NE.AND UP0, UPT, UR38, URZ, UPT ;  /* 0x0000003f2600728c */ /* 0x000fe2000bf05270 */
[----:B------:R-:W-:Y:S01]  /*31b50*/  MOV R0, 0x1 ;  /* 0x0000000100007802 */ /* 0x000fe20000000f00 */
[----:B------:R-:W-:Y:S01]  /*31b60*/  USHF.R.U64 UR8, UR4, UR24, UR11 ;  /* 0x0000001804087299 */ /* 0x000fe2000800120b */
[----:B------:R-:W-:Y:S01]  /*31b70*/  IMAD.U32 R10, RZ, RZ, UR5 ;  /* 0x00000005ff0a7e24 */ /* 0x000fe2000f8e00ff */
[----:B------:R-:W-:Y:S02]  /*31b80*/  ULOP3.LUT UR4, UR19, UR27, URZ, 0xc0, !UPT ;  /* 0x0000001b13047292 */ /* 0x000fe4000f8ec03f */
[----:B------:R-:W-:Y:S02]  /*31b90*/  ULOP3.LUT UR18, UR18, UR22, URZ, 0xc0, !UPT ;  /* 0x0000001612127292 */ /* 0x000fe4000f8ec03f */
[----:B------:R-:W-:-:S03]  /*31ba0*/  UIMAD UR4, UR26, UR8, UR4 ;  /* 0x000000081a0472a4 */ /* 0x000fc6000f8e0204 */
[----:B------:R-:W-:Y:S02]  /*31bb0*/  @UP0 UIMAD UR23, UR28, UR21, UR7 ;  /* 0x000000151c1702a4 */ /* 0x000fe4000f8e0207 */
[----:B------:R-:W-:-:S03]  /*31bc0*/  UIADD3 UR7, -UR8, URZ, URZ ;  /* 0x0000003f08077290 */ /* 0x000fc6000fffe13f */
[----:B------:R-:W-:Y:S01]  /*31bd0*/  ULDC UR8, c[0x0][0x610] ;  /* 0x0001840000087ab9 */ /* 0x000fe20000000800 */
[----:B------:R-:W-:Y:S02]  /*31be0*/  UIMAD UR7, UR7, UR25, UR20 ;  /* 0x00000019070772a4 */ /* 0x000fe4000f8e0214 */
[----:B------:R-:W-:Y:S02]  /*31bf0*/  UIMAD UR4, UR4, UR8, UR23 ;  /* 0x00000008040472a4 */ /* 0x000fe4000f8e0217 */
[----:B------:R-:W-:-:S04]  /*31c00*/  UIMAD UR7, UR7, UR6, UR18 ;  /* 0x00000006070772a4 */ /* 0x000fc8000f8e0212 */
[----:B------:R-:W-:Y:S02]  /*31c10*/  USEL UR6, UR7, UR4, !UP0 ;  /* 0x0000000407067287 */ /* 0x000fe4000c000000 */
[----:B------:R-:W-:-:S04]  /*31c20*/  USEL UR4, UR4, UR7, !UP0 ;  /* 0x0000000704047287 */ /* 0x000fc8000c000000 */
[----:B------:R-:W-:Y:S02]  /*31c30*/  MOV R2, UR6 ;  /* 0x0000000600027c02 */ /* 0x000fe40008000f00 */
[----:B------:R-:W-:-:S07]  /*31c40*/  IMAD.U32 R3, RZ, RZ, UR4 ;  /* 0x00000004ff037e24 */ /* 0x000fce000f8e00ff */
.L_x_541:
[----:B------:R-:W-:-:S08]  /*31c50*/  NOP ;  /* 0x0000000000007918 */ /* 0x000fd00000000000 */
[----:B0-----:R-:W0:-:S00]  /*31c60*/  USETMAXREG.DEALLOC.CTAPOOL 0x18 ;  /* 0x00000018000079c8 */ /* 0x001e0000080e0500 */
[----:B------:R-:W-:-:S13]  /*31c70*/  ISETP.NE.AND P0, PT, RZ, UR10, PT ;  /* 0x0000000aff007c0c */ /* 0x000fda000bf05270 */
[----:B------:R-:W-:Y:S05]  /*31c80*/  @P0 EXIT ;  /* 0x000000000000094d */ /* 0x000fea0003800000 */
[----:B0-----:R-:W-:Y:S01]  /*31c90*/  LOP3.LUT P0, RZ, R0, 0xff, RZ, 0xc0, !PT ;  /* 0x000000ff00ff7812 */ /* 0x001fe2000780c0ff */
[----:B------:R-:W-:Y:S01]  /*31ca0*/  IMAD.MOV.U32 R7, RZ, RZ, RZ ;  /* 0x000000ffff077224 */ /* 0x000fe200078e00ff */
[----:B------:R-:W-:-:S11]  /*31cb0*/  MOV R0, 0x1 ;  /* 0x0000000100007802 */ /* 0x000fd60000000f00 */
[----:B------:R-:W-:Y:S05]  /*31cc0*/  @!P0 BRA `(.L_x_544) ;  /* 0x0000000c00d88947 */ /* 0x000fea0003800000 */
[----:B------:R-:W0:Y:S01]  /*31cd0*/  LDC R0, c[0x0][0x28c] ;  /* 0x0000a300ff007b82 */ /* 0x000e220000000800 */
[----:B------:R-:W1:Y:S01]  /*31ce0*/  S2R R4, SR_TID.X ;  /* 0x0000000000047919 */ /* 0x000e620000002100 */
[----:B------:R-:W-:Y:S01]  /*31cf0*/  ULDC UR13, c[0x0][0x658] ;  /* 0x00019600000d7ab9 */ /* 0x000fe20000000800 */
[----:B------:R-:W-:Y:S01]  /*31d00*/  UMOV UR5, 0xffffffff ;  /* 0xffffffff00057882 */ /* 0x000fe20000000000 */
[----:B------:R-:W-:Y:S01]  /*31d10*/  ULDC UR4, c[0x0][0xc] ;  /* 0x0000030000047ab9 */ /* 0x000fe20000000800 */
[----:B------:R-:W-:Y:S01]  /*31d20*/  USHF.L.U32 UR29, UR5, UR13, URZ ;  /* 0x0000000d051d7299 */ /* 0x000fe2000800063f */
[----:B------:R-:W-:Y:S01]  /*31d30*/  BSSY B0, `(.L_x_544) ;  /* 0x00000ef000007945 */ /* 0x000fe20003800000 */
[----:B------:R-:W-:Y:S01]  /*31d40*/  UMOV UR6, 0x1 ;  /* 0x0000000100067882 */ /* 0x000fe20000000000 */
[----:B------:R-:W-:Y:S01]  /*31d50*/  ULDC UR5, c[0x0][0x10] ;  /* 0x0000040000057ab9 */ /* 0x000fe20000000800 */
[----:B------:R-:W-:Y:S01]  /*31d60*/  USHF.L.U32 UR13, UR6, UR13, URZ ;  /* 0x0000000d060d7299 */ /* 0x000fe2000800063f */
[----:B------:R-:W-:Y:S01]  /*31d70*/  IMAD.MOV.U32 R9, RZ, RZ, 0x1 ;  /* 0x00000001ff097424 */ /* 0x000fe200078e00ff */
[----:B------:R-:W-:Y:S01]  /*31d80*/  UIMAD.WIDE.U32 UR4, UR4, UR5, URZ ;  /* 0x00000005040472a5 */ /* 0x000fe2000f8e003f */
[----:B------:R-:W-:Y:S01]  /*31d90*/  IMAD.MOV.U32 R7, RZ, RZ, RZ ;  /* 0x000000ffff077224 */ /* 0x000fe200078e00ff */
[----:B------:R-:W-:Y:S01]  /*31da0*/  ULDC UR6, c[0x0][0x14] ;  /* 0x0000050000067ab9 */ /* 0x000fe20000000800 */
[----:B------:R-:W-:Y:S01]  /*31db0*/  ULDC UR21, c[0x0][0x600] ;  /* 0x0001800000157ab9 */ /* 0x000fe20000000800 */
[----:B------:R-:W-:-:S02]  /*31dc0*/  UIMAD.WIDE.U32 UR22, UR4, UR6, URZ ;  /* 0x00000006041672a5 */ /* 0x000fc4000f8e003f */
[----:B------:R-:W-:Y:S02]  /*31dd0*/  UIMAD UR39, UR5, UR6, URZ ;  /* 0x00000006052772a4 */ /* 0x000fe4000f8e023f */
[----:B------:R-:W-:Y:S02]  /*31de0*/  ULOP3.LUT UR45, UR37, 0x2, URZ, 0xfc, !UPT ;  /* 0x00000002252d7892 */ /* 0x000fe4000f8efc3f */
[----:B------:R-:W-:Y:S02]  /*31df0*/  UIADD3 UR21, UR21, -0x1, URZ ;  /* 0xffffffff15157890 */ /* 0x000fe4000fffe03f */
[----:B------:R-:W-:Y:S01]  /*31e00*/  ULOP3.LUT UR29, URZ, UR29, URZ, 0x33, !UPT ;  /* 0x0000001d3f1d7292 */ /* 0x000fe2000f8e333f */
[----:B0-----:R-:W-:Y:S01]  /*31e10*/  IADD3 R0, R0, 0x7f, RZ ;  /* 0x0000007f00007810 */ /* 0x001fe20007ffe0ff */
[----:B------:R-:W-:Y:S01]  /*31e20*/  UIADD3 UR39, UR23, UR39, URZ ;  /* 0x0000002717277290 */ /* 0x000fe2000fffe03f */
[----:B------:R-:W-:Y:S02]  /*31e30*/  ULDC.64 UR14, c[0x0][0x198] ;  /* 0x00006600000e7ab9 */ /* 0x000fe40000000a00 */
[----:B------:R-:W-:-:S04]  /*31e40*/  SHF.R.S32.HI R5, RZ, 0x1f, R0 ;  /* 0x0000001fff057819 */ /* 0x000fc80000011400 */
[----:B------:R-:W-:Y:S02]  /*31e50*/  LEA.HI R5, R5, R0, RZ, 0x7 ;  /* 0x0000000005057211 */ /* 0x000fe400078f38ff */
[C---:B-1----:R-:W-:Y:S02]  /*31e60*/  LOP3.LUT P2, RZ, R4.reuse, 0x7f, RZ, 0xc0, !PT ;  /* 0x0000007f04ff7812 */ /* 0x042fe4000784c0ff */
[----:B------:R-:W-:Y:S02]  /*31e70*/  LOP3.LUT P0, RZ, R4, 0x1f, RZ, 0xc0, !PT ;  /* 0x0000001f04ff7812 */ /* 0x000fe4000780c0ff */
[----:B------:R-:W-:Y:S02]  /*31e80*/  SHF.R.S32.HI R6, RZ, 0x7, R5 ;  /* 0x00000007ff067819 */ /* 0x000fe40000011405 */
[----:B------:R-:W-:Y:S02]  /*31e90*/  PLOP3.LUT P0, PT, P0, P2, PT, 0x8a, 0x0 ;  /* 0x000000000000781c */ /* 0x000fe40000705172 */
[----:B------:R-:W-:-:S02]  /*31ea0*/  MOV R0, 0x1 ;  /* 0x0000000100007802 */ /* 0x000fc40000000f00 */
[----:B------:R-:W-:-:S09]  /*31eb0*/  IADD3 R16, R6, 0x1, RZ ;  /* 0x0000000106107810 */ /* 0x000fd20007ffe0ff */
.L_x_556:
[----:B------:R-:W-:-:S03]  /*31ec0*/  UMOV UR4, 0xffffffff ;  /* 0xffffffff00047882 */ /* 0x000fc60000000000 */
[----:B------:R-:W-:Y:S05]  /*31ed0*/  BRA.DIV UR4, `(.L_x_545) ;  /* 0x0000001204207947 */ /* 0x000fea000b800000 */
[----:B------:R-:W-:-:S13]  /*31ee0*/  ELECT P6, URZ, PT ;  /* 0x00000000003f782f */ /* 0x000fda00038c0000 */
.L_x_566:
[----:B------:R-:W0:Y:S01]  /*31ef0*/  LDC R4, c[0x0][0x28c] ;  /* 0x0000a300ff047b82 */ /* 0x000e220000000800 */
[----:B------:R-:W-:Y:S01]  /*31f00*/  BSSY B1, `(.L_x_546) ;  /* 0x0000058000017945 */ /* 0x000fe20003800000 */
[----:B0-----:R-:W-:-:S13]  /*31f10*/  ISETP.LT.OR P6, PT, R4, 0x1, !P6 ;  /* 0x000000010400780c */ /* 0x001fda00077c1670 */
[----:B------:R-:W-:Y:S05]  /*31f20*/  @P6 BRA `(.L_x_547) ;  /* 0x0000000400546947 */ /* 0x000fea0003800000 */
[----:B------:R-:W-:Y:S01]  /*31f30*/  SHF.L.U32 R5, R2, 0x8, RZ ;  /* 0x0000000802057819 */ /* 0x000fe200000006ff */
[----:B------:R-:W-:Y:S01]  /*31f40*/  IMAD.SHL.U32 R3, R3, 0x100, RZ ;  /* 0x0000010003037824 */ /* 0x000fe200078e00ff */
[----:B------:R-:W-:Y:S01]  /*31f50*/  MOV R4, R16 ;  /* 0x0000001000047202 */ /* 0x000fe20000000f00 */
[----:B------:R-:W-:Y:S01]  /*31f60*/  IMAD.MOV.U32 R13, RZ, RZ, RZ ;  /* 0x000000ffff0d7224 */ /* 0x000fe200078e00ff */
[----:B------:R-:W-:Y:S01]  /*31f70*/  MOV R8, R7 ;  /* 0x0000000700087202 */ /* 0x000fe20000000f00 */
[----:B------:R-:W-:-:S07]  /*31f80*/  IMAD.MOV.U32 R2, RZ, RZ, R0 ;  /* 0x000000ffff027224 */ /* 0x000fce00078e0000 */
.L_x_551:
[----:B------:R-:W0:Y:S01]  /*31f90*/  S2R R12, SR_CgaCtaId ;  /* 0x00000000000c7919 */ /* 0x000e220000008800 */
[----:B------:R-:W-:-:S04]  /*31fa0*/  MOV R11, 0x400 ;  /* 0x00000400000b7802 */ /* 0x000fc80000000f00 */
[----:B0-----:R-:W-:Y:S02]  /*31fb0*/  LEA R15, R12, R11, 0x18 ;  /* 0x0000000b0c0f7211 */ /* 0x001fe400078ec0ff */
[----:B------:R-:W-:Y:S01]  /*31fc0*/  SHF.L.U32 R11, R2, 0x1f, RZ ;  /* 0x0000001f020b7819 */ /* 0x000fe200000006ff */
[----:B------:R-:W0:Y:S02]  /*31fd0*/  @!P2 LDC R12, c[0x0][0x500] ;  /* 0x00014000ff0cab82 */ /* 0x000e240000000800 */
[----:B------:R-:W-:-:S04]  /*31fe0*/  IMAD R14, R8, 0x8, R15 ;  /* 0x00000008080e7824 */ /* 0x000fc800078e020f */
[----:B------:R-:W1:Y:S02]  /*31ff0*/  SYNCS.PHASECHK.TRANS64.TRYWAIT P1, [R14+URZ+0x18], R11 ;  /* 0x0000180b0e0075a7 */ /* 0x000e64000802017f */
[----:B-1----:R-:W-:Y:S05]  /*32000*/  @!P1 BRA `(.L_x_548) ;  /* 0x0000000c00f49947 */ /* 0x002fea0003800000 */
.L_x_567:
[----:B------:R-:W-:Y:S01]  /*32010*/  UPRMT UR4, UR45, 0x9910, URZ ;  /* 0x000099102d047896 */ /* 0x000fe2000800003f */
[----:B0-----:R0:W-:Y:S03]  /*32020*/  @!P2 SYNCS.ARRIVE.TRANS64 RZ, [R14+URZ], R12 ;  /* 0x0000000c0effa9a7 */ /* 0x0011e6000800003f */
[----:B------:R-:W-:-:S06]  /*32030*/  UISETP.NE.AND UP0, UPT, UR4, 0x2, UPT ;  /* 0x000000020400788c */ /* 0x000fcc000bf05270 */
[----:B------:R-:W-:-:S13]  /*32040*/  PLOP3.LUT P1, PT, PT, PT, UP0, 0x80, 0x0 ;  /* 0x000000000000781c */ /* 0x000fda0003f2f008 */
[----:B0-----:R-:W-:Y:S05]  /*32050*/  @P1 BRA `(.L_x_549) ;  /* 0x0000000000041947 */ /* 0x001fea0003800000 */
[----:B------:R-:W-:Y:S01]  /*32060*/  BPT.TRAP 0x1 ;  /* 0x000000040000795c */ /* 0x000fe20000300000 */
.L_x_549:
[----:B------:R-:W-:Y:S05]  /*32070*/  @P0 BRA `(.L_x_550) ;  /* 0x0000000000040947 */ /* 0x000fea0003800000 */
[----:B------:R-:W-:Y:S01]  /*32080*/  BPT.TRAP 0x1 ;  /* 0x000000040000795c */ /* 0x000fe20000300000 */
.L_x_550:
[----:B------:R-:W-:Y:S01]  /*32090*/  LEA R15, R8, R15, 0x11 ;  /* 0x0000000f080f7211 */ /* 0x000fe200078e88ff */
[----:B------:R-:W-:Y:S01]  /*320a0*/  UIADD3 UR30, UP0, UR14, 0xf0, URZ ;  /* 0x000000f00e1e7890 */ /* 0x000fe2000ff1e03f */
[----:B------:R-:W-:Y:S01]  /*320b0*/  R2UR UR10, R13 ;  /* 0x000000000d0a72ca */ /* 0x000fe200000e0000 */
[----:B------:R-:W-:Y:S01]  /*320c0*/  UIADD3 UR4, UP1, UR14, 0x1f0, URZ ;  /* 0x000001f00e047890 */ /* 0x000fe2000ff3e03f */
[----:B------:R-:W-:Y:S01]  /*320d0*/  R2UR UR18, R15 ;  /* 0x000000000f1272ca */ /* 0x000fe200000e0000 */
[----:B------:R-:W-:Y:S01]  /*320e0*/  UIADD3.X UR31, URZ, UR15, URZ, UP0, !UPT ;  /* 0x0000000f3f1f7290 */ /* 0x000fe200087fe43f */
[----:B------:R-:W-:Y:S01]  /*320f0*/  R2UR UR9, R14 ;  /* 0x000000000e0972ca */ /* 0x000fe200000e0000 */
[----:B------:R-:W-:Y:S01]  /*32100*/  UMOV UR6, 0x0 ;  /* 0x0000000000067882 */ /* 0x000fe20000000000 */
[----:B------:R-:W-:Y:S01]  /*32110*/  R2UR UR11, R3 ;  /* 0x00000000030b72ca */ /* 0x000fe200000e0000 */
[----:B------:R-:W-:Y:S01]  /*32120*/  UMOV UR7, 0x10000000 ;  /* 0x1000000000077882 */ /* 0x000fe20000000000 */
[----:B------:R-:W-:Y:S01]  /*32130*/  R2UR UR12, R10 ;  /* 0x000000000a0c72ca */ /* 0x000fe200000e0000 */
[----:B------:R-:W-:Y:S01]  /*32140*/  UIADD3.X UR5, URZ, UR15, URZ, UP1, !UPT ;  /* 0x0000000f3f057290 */ /* 0x000fe20008ffe43f */
[----:B------:R-:W-:Y:S01]  /*32150*/  R2UR UR35, R5 ;  /* 0x00000000052372ca */ /* 0x000fe200000e0000 */
[----:B------:R-:W-:Y:S01]  /*32160*/  VIADD R8, R8, 0x1 ;  /* 0x0000000108087836 */ /* 0x000fe20000000000 */
[----:B------:R-:W-:Y:S01]  /*32170*/  IADD3 R4, R4, -0x1, RZ ;  /* 0xffffffff04047810 */ /* 0x000fe20007ffe0ff */
[----:B------:R-:W-:Y:S01]  /*32180*/  UIADD3 UR58, UR10, 0x20, URZ ;  /* 0x000000200a3a7890 */ /* 0x000fe2000fffe03f */
[----:B------:R-:W-:Y:S01]  /*32190*/  VIADD R13, R13, 0x80 ;  /* 0x000000800d0d7836 */ /* 0x000fe20000000000 */
[----:B------:R-:W-:Y:S01]  /*321a0*/  UIADD3 UR8, UR18, 0x100, URZ ;  /* 0x0000010012087890 */ /* 0x000fe2000fffe03f */
[----:B------:R-:W-:Y:S01]  /*321b0*/  ISETP.GT.AND P3, PT, R4, 0x1, PT ;  /* 0x000000010400780c */ /* 0x000fe20003f64270 */
[----:B------:R-:W-:Y:S01]  /*321c0*/  UIADD3 UR56, UR18, 0x8100, URZ ;  /* 0x0000810012387890 */ /* 0x000fe2000fffe03f */
[----:B------:R-:W-:Y:S01]  /*321d0*/  ISETP.NE.AND P1, PT, R8, 0x3, PT ;  /* 0x000000030800780c */ /* 0x000fe20003f25270 */
[----:B------:R-:W-:-:S02]  /*321e0*/  UIADD3 UR50, UR10, 0x40, URZ ;  /* 0x000000400a327890 */ /* 0x000fc4000fffe03f */
[----:B------:R-:W-:Y:S01]  /*321f0*/  UIADD3 UR48, UR18, 0x10100, URZ ;  /* 0x0001010012307890 */ /* 0x000fe2000fffe03f */
[----:B-1----:R-:W-:Y:S01]  /*32200*/  SEL R11, RZ, 0x1, P1 ;  /* 0x00000001ff0b7807 */ /* 0x002fe20000800000 */
[----:B------:R-:W-:Y:S02]  /*32210*/  UIADD3 UR42, UR10, 0x60, URZ ;  /* 0x000000600a2a7890 */ /* 0x000fe4000fffe03f */
[----:B------:R0:W-:Y:S01]  /*32220*/  UTMALDG.3D [UR8], [UR30], desc[UR6] ;  /* 0x000006081e0075b4 */ /* 0x0001e20008011000 */
[----:B------:R-:W-:Y:S01]  /*32230*/  UIADD3 UR40, UR18, 0x18100, URZ ;  /* 0x0001810012287890 */ /* 0x000fe2000fffe03f */
[----:B------:R-:W-:Y:S01]  /*32240*/  LOP3.LUT R2, R2, R11, RZ, 0x3c, !PT ;  /* 0x0000000b02027212 */ /* 0x000fe200078e3cff */
[----:B------:R-:W-:Y:S01]  /*32250*/  UIADD3 UR32, UR18, 0x60100, URZ ;  /* 0x0006010012207890 */ /* 0x000fe2000fffe03f */
[----:B------:R-:W-:Y:S01]  /*32260*/  SEL R8, R8, RZ, P1 ;  /* 0x000000ff08087207 */ /* 0x000fe20000800000 */
[----:B------:R-:W-:Y:S02]  /*32270*/  UIADD3 UR24, UR18, 0x68100, URZ ;  /* 0x0006810012187890 */ /* 0x000fe4000fffe03f */
[----:B------:R-:W-:Y:S01]  /*32280*/  UIADD3 UR16, UR18, 0x70100, URZ ;  /* 0x0007010012107890 */ /* 0x000fe2000fffe03f */
[----:B------:R-:W-:Y:S01]  /*32290*/  UMOV UR57, UR9 ;  /* 0x0000000900397c82 */ /* 0x000fe20008000000 */
        /* <DEDUP_REMOVED lines=8> */
[----:B------:R1:W-:Y:S01]  /*32320*/  UTMALDG.3D [UR56], [UR30], desc[UR6] ;  /* 0x000006381e0075b4 */ /* 0x0003e20008011000 */
[----:B------:R-:W-:Y:S01]  /*32330*/  UMOV UR33, UR9 ;  /* 0x0000000900217c82 */ /* 0x000fe20008000000 */
[----:B------:R-:W-:Y:S01]  /*32340*/  UMOV UR34, UR10 ;  /* 0x0000000a00227c82 */ /* 0x000fe20008000000 */
[----:B------:R-:W-:Y:S01]  /*32350*/  UMOV UR36, UR12 ;  /* 0x0000000c00247c82 */ /* 0x000fe20008000000 */
[----:B------:R-:W-:Y:S01]  /*32360*/  UMOV UR25, UR9 ;  /* 0x0000000900197c82 */ /* 0x000fe20008000000 */
[----:B------:R-:W-:Y:S01]  /*32370*/  UMOV UR27, UR35 ;  /* 0x00000023001b7c82 */ /* 0x000fe20008000000 */
[----:B0-----:R-:W-:Y:S01]  /*32380*/  UIADD3 UR8, UR18, 0x78100, URZ ;  /* 0x0007810012087890 */ /* 0x001fe2000fffe03f */
[----:B------:R1:W-:Y:S01]  /*32390*/  UTMALDG.3D [UR48], [UR30], desc[UR6] ;  /* 0x000006301e0075b4 */ /* 0x0003e20008011000 */
        /* <DEDUP_REMOVED lines=9> */
[----:B------:R1:W-:Y:S01]  /*32430*/  UTMALDG.3D [UR32], [UR4], desc[UR6] ;  /* 0x00000620040075b4 */ /* 0x0003e20008011000 */
[----:B------:R1:W-:Y:S01]  /*32440*/  UTMALDG.3D [UR24], [UR4], desc[UR6] ;  /* 0x00000618040075b4 */ /* 0x0003e20008011000 */
[----:B------:R1:W-:Y:S01]  /*32450*/  UTMALDG.3D [UR16], [UR4], desc[UR6] ;  /* 0x00000610040075b4 */ /* 0x0003e20008011000 */
[----:B------:R1:W-:Y:S02]  /*32460*/  UTMALDG.3D [UR8], [UR4], desc[UR6] ;  /* 0x00000608040075b4 */ /* 0x0003e40008011000 */
[----:B-1----:R-:W-:Y:S05]  /*32470*/  @P3 BRA `(.L_x_551) ;  /* 0xfffffff800c43947 */ /* 0x002fea000383ffff */
.L_x_547:
[----:B------:R-:W-:Y:S05]  /*32480*/  BSYNC B1 ;  /* 0x0000000000017941 */ /* 0x000fea0003800000 */
.L_x_546:
[----:B------:R-:W2:Y:S01]  /*32490*/  LDL.LU R14, [R1+0x200] ;  /* 0x00020000010e7983 */ /* 0x000ea20000300800 */
[----:B------:R-:W-:Y:S01]  /*324a0*/  LOP3.LUT P1, RZ, R9, 0xff, RZ, 0xc0, !PT ;  /* 0x000000ff09ff7812 */ /* 0x000fe2000782c0ff */
[----:B------:R-:W-:Y:S01]  /*324b0*/  ULDC.64 UR4, c[0x0][0x650] ;  /* 0x0001940000047ab9 */ /* 0x000fe20000000a00 */
[C---:B------:R-:W-:Y:S01]  /*324c0*/  IADD3 R4, R6.reuse, R7, RZ ;  /* 0x0000000706047210 */ /* 0x040fe20007ffe0ff */
[----:B------:R-:W-:Y:S01]  /*324d0*/  BSSY B1, `(.L_x_552) ;  /* 0x0000072000017945 */ /* 0x000fe20003800000 */
[----:B------:R-:W-:Y:S01]  /*324e0*/  ISETP.GE.U32.AND P3, PT, R6, 0x3, PT ;  /* 0x000000030600780c */ /* 0x000fe20003f66070 */
[----:B------:R-:W-:Y:S01]  /*324f0*/  IMAD.MOV.U32 R10, RZ, RZ, -0x1 ;  /* 0xffffffffff0a7424 */ /* 0x000fe200078e00ff */
[----:B------:R-:W-:-:S07]  /*32500*/  PRMT R9, RZ, 0x7610, R9 ;  /* 0x00007610ff097816 */ /* 0x000fce0000000009 */
[----:B------:R-:W0:Y:S01]  /*32510*/  @P1 S2R R3, SR_CgaCtaId ;  /* 0x0000000000031919 */ /* 0x000e220000008800 */
[----:B------:R-:W-:-:S04]  /*32520*/  @P1 MOV R2, 0x400 ;  /* 0x0000040000021802 */ /* 0x000fc80000000f00 */
[----:B0-----:R-:W-:-:S04]  /*32530*/  @P1 LEA R2, R3, R2, 0x18 ;  /* 0x0000000203021211 */ /* 0x001fc800078ec0ff */
[----:B------:R0:W-:Y:S01]  /*32540*/  @P1 SYNCS.ARRIVE.TRANS64.A1T0 RZ, [R2+URZ+0x48], RZ ;  /* 0x000048ff02ff19a7 */ /* 0x0001e2000810003f */
[----:B------:R-:W-:-:S04]  /*32550*/  ISETP.GT.U32.AND P1, PT, R4, 0x2, PT ;  /* 0x000000020400780c */ /* 0x000fc80003f24070 */
[----:B------:R-:W-:Y:S01]  /*32560*/  ISETP.LT.U32.AND P1, PT, R6, 0x3, P1 ;  /* 0x000000030600780c */ /* 0x000fe20000f21070 */
[----:B0-----:R-:W-:Y:S01]  /*32570*/  IMAD.WIDE.U32 R2, R4, -0x55555555, RZ ;  /* 0xaaaaaaab04027825 */ /* 0x001fe200078e00ff */
[----:B------:R-:W-:-:S04]  /*32580*/  MOV R2, 0xffffffff ;  /* 0xffffffff00027802 */ /* 0x000fc80000000f00 */
[----:B------:R-:W-:Y:S02]  /*32590*/  SHF.R.U32.HI R5, RZ, 0x1, R3 ;  /* 0x00000001ff057819 */ /* 0x000fe40000011603 */
[----:B------:R-:W-:-:S03]  /*325a0*/  SEL R3, RZ, 0x1, !P1 ;  /* 0x00000001ff037807 */ /* 0x000fc60004800000 */
[--C-:B------:R-:W-:Y:S01]  /*325b0*/  IMAD R7, R5, -0x3, R4.reuse ;  /* 0xfffffffd05077824 */ /* 0x100fe200078e0204 */
[----:B------:R-:W-:Y:S01]  /*325c0*/  LOP3.LUT R0, R0, R3, RZ, 0x3c, !PT ;  /* 0x0000000300007212 */ /* 0x000fe200078e3cff */
[----:B------:R-:W-:Y:S01]  /*325d0*/  IMAD.MOV.U32 R3, RZ, RZ, -0x1 ;  /* 0xffffffffff037424 */ /* 0x000fe200078e00ff */
[----:B------:R-:W-:Y:S02]  /*325e0*/  PRMT R4, RZ, 0x7610, R4 ;  /* 0x00007610ff047816 */ /* 0x000fe40000000004 */
[----:B------:R-:W-:Y:S02]  /*325f0*/  @P3 LOP3.LUT R0, R0, 0x1, R5, 0x78, !PT ;  /* 0x0000000100003812 */ /* 0x000fe400078e7805 */
[----:B--2---:R-:W-:-:S04]  /*32600*/  IADD3 R14, P1, R14, UR22, RZ ;  /* 0x000000160e0e7c10 */ /* 0x004fc8000ff3e0ff */
[----:B------:R-:W-:Y:S01]  /*32610*/  IADD3.X R17, R17, UR39, RZ, P1, !PT ;  /* 0x0000002711117c10 */ /* 0x000fe20008ffe4ff */
[----:B------:R0:W-:Y:S01]  /*32620*/  STL [R1+0x200], R14 ;  /* 0x0002000e01007387 */ /* 0x0001e20000100800 */
[----:B------:R-:W-:-:S04]  /*32630*/  ISETP.GE.U32.AND P1, PT, R14, UR4, PT ;  /* 0x000000040e007c0c */ /* 0x000fc8000bf26070 */
[----:B------:R-:W-:-:S13]  /*32640*/  ISETP.GE.U32.AND.EX P1, PT, R17, UR5, PT, P1 ;  /* 0x0000000511007c0c */ /* 0x000fda000bf26110 */
[----:B0-----:R-:W-:Y:S05]  /*32650*/  @P1 BRA `(.L_x_553) ;  /* 0x0000000400641947 */ /* 0x001fea0003800000 */
[----:B------:R-:W0:Y:S01]  /*32660*/  S2R R8, SR_CTAID.X ;  /* 0x0000000000087919 */ /* 0x000e220000002500 */
[----:B------:R-:W-:Y:S01]  /*32670*/  ULDC UR4, c[0x0][0x150] ;  /* 0x0000540000047ab9 */ /* 0x000fe20000000800 */
[----:B------:R-:W1:Y:S01]  /*32680*/  LDC R3, c[0x0][0x144] ;  /* 0x00005100ff037b82 */ /* 0x000e620000000800 */
[----:B------:R-:W-:Y:S01]  /*32690*/  UISETP.NE.AND UP0, UPT, UR38, URZ, UPT ;  /* 0x0000003f2600728c */ /* 0x000fe2000bf05270 */
[----:B------:R-:W2:Y:S01]  /*326a0*/  S2R R5, SR_CTAID.Y ;  /* 0x0000000000057919 */ /* 0x000ea20000002600 */
[----:B------:R-:W-:-:S04]  /*326b0*/  ULDC UR7, c[0x0][0x630] ;  /* 0x00018c0000077ab9 */ /* 0x000fc80000000800 */
[----:B------:R-:W-:Y:S01]  /*326c0*/  PLOP3.LUT P1, PT, PT, PT, UP0, 0x80, 0x0 ;  /* 0x000000000000781c */ /* 0x000fe20003f2f008 */
[----:B------:R-:W3:Y:S01]  /*326d0*/  LDC R12, c[0x0][0x148] ;  /* 0x00005200ff0c7b82 */ /* 0x000ee20000000800 */
[----:B0-----:R-:W-:Y:S02]  /*326e0*/  I2FP.F32.U32 R2, R8 ;  /* 0x0000000800027245 */ /* 0x001fe40000201000 */
[----:B--2---:R-:W-:-:S03]  /*326f0*/  I2FP.F32.U32 R4, R5 ;  /* 0x0000000500047245 */ /* 0x004fc60000201000 */
[----:B------:R-:W-:Y:S01]  /*32700*/  FMUL R2, R2, UR4 ;  /* 0x0000000402027c20 */ /* 0x000fe20008400000 */
[----:B------:R-:W-:Y:S02]  /*32710*/  ULDC UR4, c[0x0][0x154] ;  /* 0x0000550000047ab9 */ /* 0x000fe40000000800 */
[----:B------:R-:W-:Y:S01]  /*32720*/  FMUL R10, R4, UR4 ;  /* 0x00000004040a7c20 */ /* 0x000fe20008400000 */
[----:B------:R-:W-:Y:S02]  /*32730*/  ULDC.64 UR4, c[0x0][0x628] ;  /* 0x00018a0000047ab9 */ /* 0x000fe40000000a00 */
[----:B------:R-:W0:Y:S08]  /*32740*/  F2I.U32.TRUNC.NTZ R2, R2 ;  /* 0x0000000200027305 */ /* 0x000e30000020f000 */
[----:B------:R-:W2:Y:S01]  /*32750*/  F2I.U32.TRUNC.NTZ R10, R10 ;  /* 0x0000000a000a7305 */ /* 0x000ea2000020f000 */
[----:B0-----:R-:W-:-:S02]  /*32760*/  IADD3 R4, -R2, RZ, RZ ;  /* 0x000000ff02047210 */ /* 0x001fc40007ffe1ff */
[----:B------:R-:W-:-:S03]  /*32770*/  MOV R2, R14 ;  /* 0x0000000e00027202 */ /* 0x000fc60000000f00 */
[----:B-1----:R-:W-:Y:S02]  /*32780*/  IMAD R8, R3, R4, R8 ;  /* 0x0000000403087224 */ /* 0x002fe400078e0208 */
[----:B--2---:R-:W-:-:S04]  /*32790*/  IMAD.MOV R3, RZ, RZ, -R10 ;  /* 0x000000ffff037224 */ /* 0x004fc800078e0a0a */
[----:B---3--:R-:W-:Y:S01]  /*327a0*/  @P1 IMAD R8, R12, R3, R5 ;  /* 0x000000030c081224 */ /* 0x008fe200078e0205 */
[----:B------:R-:W-:Y:S01]  /*327b0*/  ISETP.NE.U32.AND P1, PT, RZ, UR4, PT ;  /* 0x00000004ff007c0c */ /* 0x000fe2000bf25070 */
[----:B------:R-:W-:-:S03]  /*327c0*/  IMAD.MOV.U32 R3, RZ, RZ, R17 ;  /* 0x000000ffff037224 */ /* 0x000fc600078e0011 */
[----:B------:R-:W-:-:S13]  /*327d0*/  ISETP.NE.AND.EX P1, PT, RZ, UR5, PT, P1 ;  /* 0x00000005ff007c0c */ /* 0x000fda000bf25310 */
[----:B------:R-:W-:Y:S05]  /*327e0*/  @!P1 BRA `(.L_x_554) ;  /* 0x0000000000289947 */ /* 0x000fea0003800000 */
[----:B------:R-:W-:Y:S02]  /*327f0*/  ULDC UR6, c[0x0][0x634] ;  /* 0x00018d0000067ab9 */ /* 0x000fe40000000800 */
[----:B------:R-:W-:-:S04]  /*32800*/  IADD3 R3, P1, R14, UR6, RZ ;  /* 0x000000060e037c10 */ /* 0x000fc8000ff3e0ff */
[----:B------:R-:W-:-:S05]  /*32810*/  IADD3.X R11, RZ, R17, RZ, P1, !PT ;  /* 0x00000011ff0b7210 */ /* 0x000fca0000ffe4ff */
[----:B------:R-:W-:-:S04]  /*32820*/  IMAD.WIDE.U32 R4, R11, UR4, RZ ;  /* 0x000000040b047c25 */ /* 0x000fc8000f8e00ff */
[----:B------:R-:W-:-:S04]  /*32830*/  IMAD.WIDE.U32 R4, P1, R3, UR5, R4 ;  /* 0x0000000503047c25 */ /* 0x000fc8000f820004 */
[----:B------:R-:W-:Y:S01]  /*32840*/  IMAD.WIDE.U32 R2, R3, UR4, RZ ;  /* 0x0000000403027c25 */ /* 0x000fe2000f8e00ff */
[----:B------:R-:W-:-:S04]  /*32850*/  MOV R2, R5 ;  /* 0x0000000500027202 */ /* 0x000fc80000000f00 */
[----:B------:R-:W-:Y:S01]  /*32860*/  IADD3 RZ, P3, R3, R4, RZ ;  /* 0x0000000403ff7210 */ /* 0x000fe20007f7e0ff */
[----:B------:R-:W-:-:S04]  /*32870*/  IMAD.X R3, RZ, RZ, RZ, P1 ;  /* 0x000000ffff037224 */ /* 0x000fc800008e06ff */
[----:B------:R-:W-:-:S08]  /*32880*/  IMAD.WIDE.U32.X R2, R11, UR5, R2, P3 ;  /* 0x000000050b027c25 */ /* 0x000fd000098e0402 */
.L_x_554:
[--C-:B------:R-:W-:Y:S01]  /*32890*/  SHF.R.U64 R10, R2, UR7, R3.reuse ;  /* 0x00000007020a7c19 */ /* 0x100fe20008001203 */
[----:B------:R-:W-:Y:S01]  /*328a0*/  ULDC.64 UR4, c[0x0][0x620] ;  /* 0x0001880000047ab9 */ /* 0x000fe20000000a00 */
[----:B------:R-:W-:Y:S01]  /*328b0*/  SHF.R.U32.HI R2, RZ, UR7, R3 ;  /* 0x00000007ff027c19 */ /* 0x000fe20008011603 */
[----:B------:R-:W-:Y:S01]  /*328c0*/  IMAD.MOV.U32 R3, RZ, RZ, R17 ;  /* 0x000000ffff037224 */ /* 0x000fe200078e0011 */
[----:B------:R-:W-:Y:S01]  /*328d0*/  IADD3 R11, P1, RZ, -R10, RZ ;  /* 0x8000000aff0b7210 */ /* 0x000fe20007f3e0ff */
[----:B------:R-:W-:-:S04]  /*328e0*/  ULDC.64 UR6, c[0x0][0x640] ;  /* 0x0001900000067ab9 */ /* 0x000fc80000000a00 */
[----:B------:R-:W-:Y:S01]  /*328f0*/  IMAD.X R2, RZ, RZ, ~R2, P1 ;  /* 0x000000ffff027224 */ /* 0x000fe200008e0e02 */
[----:B------:R-:W-:-:S03]  /*32900*/  ISETP.NE.U32.AND P1, PT, RZ, UR6, PT ;  /* 0x00000006ff007c0c */ /* 0x000fc6000bf25070 */
[----:B------:R-:W-:Y:S01]  /*32910*/  IMAD R2, R2, UR4, RZ ;  /* 0x0000000402027c24 */ /* 0x000fe2000f8e02ff */
[----:B------:R-:W-:-:S03]  /*32920*/  ISETP.NE.AND.EX P1, PT, RZ, UR7, PT, P1 ;  /* 0x00000007ff007c0c */ /* 0x000fc6000bf25310 */
[----:B------:R-:W-:Y:S01]  /*32930*/  IMAD R5, R11, UR5, R2 ;  /* 0x000000050b057c24 */ /* 0x000fe2000f8e0202 */
[----:B------:R-:W-:-:S05]  /*32940*/  MOV R2, R14 ;  /* 0x0000000e00027202 */ /* 0x000fca0000000f00 */
[----:B------:R-:W-:Y:S01]  /*32950*/  IMAD.WIDE.U32 R2, R11, UR4, R2 ;  /* 0x000000040b027c25 */ /* 0x000fe2000f8e0002 */
[----:B------:R-:W-:-:S04]  /*32960*/  ULDC UR4, c[0x0][0x618] ;  /* 0x0001860000047ab9 */ /* 0x000fc80000000800 */
[----:B------:R-:W-:-:S04]  /*32970*/  IADD3 R3, R3, R5, RZ ;  /* 0x0000000503037210 */ /* 0x000fc80007ffe0ff */
[--C-:B------:R-:W-:Y:S02]  /*32980*/  SHF.R.U64 R11, R2, UR4, R3.reuse ;  /* 0x00000004020b7c19 */ /* 0x100fe40008001203 */
[----:B------:R-:W-:Y:S01]  /*32990*/  SHF.R.U32.HI R2, RZ, UR4, R3 ;  /* 0x00000004ff027c19 */ /* 0x000fe20008011603 */
[----:B------:R-:W-:-:S03]  /*329a0*/  ULDC UR4, c[0x0][0x608] ;  /* 0x0001820000047ab9 */ /* 0x000fc60000000800 */
[--C-:B------:R-:W-:Y:S02]  /*329b0*/  SHF.R.U64 R12, R11, UR4, R2.reuse ;  /* 0x000000040b0c7c19 */ /* 0x100fe40008001202 */
[----:B------:R-:W-:Y:S01]  /*329c0*/  SHF.R.U32.HI R3, RZ, UR4, R2 ;  /* 0x00000004ff037c19 */ /* 0x000fe20008011602 */
[----:B------:R-:W-:-:S03]  /*329d0*/  ULDC UR4, c[0x0][0x658] ;  /* 0x0001960000047ab9 */ /* 0x000fc60000000800 */
[--C-:B------:R-:W-:Y:S02]  /*329e0*/  SHF.R.U64 R13, R12, UR4, R3.reuse ;  /* 0x000000040c0d7c19 */ /* 0x100fe40008001203 */
[----:B------:R-:W-:-:S03]  /*329f0*/  SHF.R.U32.HI R15, RZ, UR4, R3 ;  /* 0x00000004ff0f7c19 */ /* 0x000fc60008011603 */
[----:B------:R-:W-:Y:S01]  /*32a00*/  IMAD.MOV.U32 R2, RZ, RZ, R13 ;  /* 0x000000ffff027224 */ /* 0x000fe200078e000d */
[----:B------:R-:W-:Y:S01]  /*32a10*/  MOV R3, R15 ;  /* 0x0000000f00037202 */ /* 0x000fe20000000f00 */
[----:B------:R-:W-:Y:S06]  /*32a20*/  @!P1 BRA `(.L_x_555) ;  /* 0x0000000000289947 */ /* 0x000fec0003800000 */
[----:B------:R-:W-:Y:S02]  /*32a30*/  ULDC UR4, c[0x0][0x64c] ;  /* 0x0001930000047ab9 */ /* 0x000fe40000000800 */
[----:B------:R-:W-:-:S05]  /*32a40*/  IADD3 R3, P1, R13, UR4, RZ ;  /* 0x000000040d037c10 */ /* 0x000fca000ff3e0ff */
[----:B------:R-:W-:-:S04]  /*32a50*/  IMAD.X R15, RZ, RZ, R15, P1 ;  /* 0x000000ffff0f7224 */ /* 0x000fc800008e060f */
[----:B------:R-:W-:-:S04]  /*32a60*/  IMAD.WIDE.U32 R4, R15, UR6, RZ ;  /* 0x000000060f047c25 */ /* 0x000fc8000f8e00ff */
[----:B------:R-:W-:-:S04]  /*32a70*/  IMAD.WIDE.U32 R4, P1, R3, UR7, R4 ;  /* 0x0000000703047c25 */ /* 0x000fc8000f820004 */
[----:B------:R-:W-:-:S04]  /*32a80*/  IMAD.WIDE.U32 R2, R3, UR6, RZ ;  /* 0x0000000603027c25 */ /* 0x000fc8000f8e00ff */
[----:B------:R-:W-:Y:S01]  /*32a90*/  IMAD.MOV.U32 R2, RZ, RZ, R5 ;  /* 0x000000ffff027224 */ /* 0x000fe200078e0005 */
[----:B------:R-:W-:Y:S02]  /*32aa0*/  IADD3 RZ, P3, R3, R4, RZ ;  /* 0x0000000403ff7210 */ /* 0x000fe40007f7e0ff */
[----:B------:R-:W-:-:S03]  /*32ab0*/  IADD3.X R3, RZ, RZ, RZ, P1, !PT ;  /* 0x000000ffff037210 */ /* 0x000fc60000ffe4ff */
[----:B------:R-:W-:-:S08]  /*32ac0*/  IMAD.WIDE.U32.X R2, R15, UR7, R2, P3 ;  /* 0x000000070f027c25 */ /* 0x000fd000098e0402 */
.L_x_555:
[----:B------:R-:W-:Y:S01]  /*32ad0*/  ULDC UR4, c[0x0][0x648] ;  /* 0x0001920000047ab9 */ /* 0x000fe20000000800 */
[----:B------:R-:W-:Y:S01]  /*32ae0*/  LOP3.LUT R12, R12, UR29, RZ, 0xc0, !PT ;  /* 0x0000001d0c0c7c12 */ /* 0x000fe2000f8ec0ff */
[----:B------:R-:W-:Y:S01]  /*32af0*/  UISETP.NE.AND UP0, UPT, UR38, URZ, UPT ;  /* 0x0000003f2600728c */ /* 0x000fe2000bf05270 */
[----:B------:R-:W-:Y:S01]  /*32b00*/  SHF.R.U64 R3, R2, UR4, R3 ;  /* 0x0000000402037c19 */ /* 0x000fe20008001203 */
[----:B------:R-:W-:Y:S01]  /*32b10*/  ULDC UR4, c[0x0][0x638] ;  /* 0x00018e0000047ab9 */ /* 0x000fe20000000800 */
[----:B------:R-:W-:Y:S02]  /*32b20*/  IMAD.MOV.U32 R4, RZ, RZ, 0x1 ;  /* 0x00000001ff047424 */ /* 0x000fe400078e00ff */
[C---:B------:R-:W-:Y:S01]  /*32b30*/  IADD3 R2, -R3.reuse, RZ, RZ ;  /* 0x000000ff03027210 */ /* 0x040fe20007ffe1ff */
[----:B------:R-:W-:Y:S01]  /*32b40*/  IMAD R5, R3, UR13, R12 ;  /* 0x0000000d03057c24 */ /* 0x000fe2000f8e020c */
[----:B------:R-:W-:Y:S02]  /*32b50*/  PLOP3.LUT P1, PT, PT, PT, UP0, 0x40, 0x0 ;  /* 0x000000000000781c */ /* 0x000fe40003f2e808 */
[----:B------:R-:W-:Y:S01]  /*32b60*/  PLOP3.LUT P3, PT, PT, PT, UP0, 0x40, 0x0 ;  /* 0x000000000000781c */ /* 0x000fe20003f6e808 */
[----:B------:R-:W-:Y:S01]  /*32b70*/  IMAD R13, R2, UR4, R13 ;  /* 0x00000004020d7c24 */ /* 0x000fe2000f8e020d */
[----:B------:R-:W-:Y:S01]  /*32b80*/  ULDC UR4, c[0x0][0x610] ;  /* 0x0001840000047ab9 */ /* 0x000fe20000000800 */
[----:B------:R-:W-:Y:S01]  /*32b90*/  LOP3.LUT R2, R11, UR21, RZ, 0xc0, !PT ;  /* 0x000000150b027c12 */ /* 0x000fe2000f8ec0ff */
[----:B------:R-:W-:Y:S01]  /*32ba0*/  IMAD R8, R5, UR4, R8 ;  /* 0x0000000405087c24 */ /* 0x000fe2000f8e0208 */
[----:B------:R-:W-:-:S03]  /*32bb0*/  ULDC UR4, c[0x0][0x600] ;  /* 0x0001800000047ab9 */ /* 0x000fc60000000800 */
[----:B------:R-:W-:-:S05]  /*32bc0*/  IMAD R13, R13, UR4, R2 ;  /* 0x000000040d0d7c24 */ /* 0x000fca000f8e0202 */
[----:B------:R-:W-:Y:S02]  /*32bd0*/  SEL R2, R13, R8, P1 ;  /* 0x000000080d027207 */ /* 0x000fe40000800000 */
[----:B------:R-:W-:-:S07]  /*32be0*/  SEL R3, R8, R13, P3 ;  /* 0x0000000d08037207 */ /* 0x000fce0001800000 */
.L_x_553:
[----:B------:R-:W-:Y:S05]  /*32bf0*/  BSYNC B1 ;  /* 0x0000000000017941 */ /* 0x000fea0003800000 */
.L_x_552:
[----:B------:R-:W-:-:S13]  /*32c00*/  LOP3.LUT P1, RZ, R4, 0xff, RZ, 0xc0, !PT ;  /* 0x000000ff04ff7812 */ /* 0x000fda000782c0ff */
[----:B------:R-:W-:Y:S05]  /*32c10*/  @P1 BRA `(.L_x_556) ;  /* 0xfffffff000a81947 */ /* 0x000fea000383ffff */
[----:B------:R-:W-:Y:S05]  /*32c20*/  BSYNC B0 ;  /* 0x0000000000007941 */ /* 0x000fea0003800000 */
.L_x_544:
[----:B------:R-:W-:-:S03]  /*32c30*/  UMOV UR4, 0xffffffff ;  /* 0xffffffff00047882 */ /* 0x000fc60000000000 */
[----:B------:R-:W-:Y:S05]  /*32c40*/  BRA.DIV UR4, `(.L_x_557) ;  /* 0x0000000204f87947 */ /* 0x000fea000b800000 */
[----:B------:R-:W-:-:S13]  /*32c50*/  ELECT P6, URZ, PT ;  /* 0x00000000003f782f */ /* 0x000fda00038c0000 */
.L_x_570:
[----:B------:R-:W-:Y:S04]  /*32c60*/  BSSY B0, `(.L_x_558) ;  /* 0x0000023000007945 */ /* 0x000fe80003800000 */
[----:B------:R-:W-:Y:S05]  /*32c70*/  @!P6 BRA `(.L_x_559) ;  /* 0x000000000084e947 */ /* 0x000fea0003800000 */
[----:B------:R-:W-:-:S04]  /*32c80*/  ULOP3.LUT UR4, UR37, 0x2, URZ, 0xfc, !UPT ;  /* 0x0000000225047892 */ /* 0x000fc8000f8efc3f */
[----:B------:R-:W-:-:S06]  /*32c90*/  UISETP.NE.AND UP0, UPT, UR4, 0x3, UPT ;  /* 0x000000030400788c */ /* 0x000fcc000bf05270 */
[----:B------:R-:W-:-:S13]  /*32ca0*/  PLOP3.LUT P0, PT, PT, PT, UP0, 0x80, 0x0 ;  /* 0x000000000000781c */ /* 0x000fda0003f0f008 */
[----:B------:R-:W-:Y:S05]  /*32cb0*/  @!P0 BRA `(.L_x_560) ;  /* 0x0000000000048947 */ /* 0x000fea0003800000 */
[----:B------:R-:W-:Y:S01]  /*32cc0*/  BPT.TRAP 0x1 ;  /* 0x000000040000795c */ /* 0x000fe20000300000 */
.L_x_560:
[----:B------:R-:W0:Y:S01]  /*32cd0*/  S2R R3, SR_CgaCtaId ;  /* 0x0000000000037919 */ /* 0x000e220000008800 */
[----:B------:R-:W-:-:S04]  /*32ce0*/  MOV R2, 0x400 ;  /* 0x0000040000027802 */ /* 0x000fc80000000f00 */
[----:B0-----:R-:W-:Y:S02]  /*32cf0*/  LEA R2, R3, R2, 0x18 ;  /* 0x0000000203027211 */ /* 0x001fe400078ec0ff */
[----:B------:R-:W-:Y:S02]  /*32d00*/  SHF.L.U32 R3, R0, 0x1f, RZ ;  /* 0x0000001f00037819 */ /* 0x000fe400000006ff */
[----:B------:R-:W-:-:S05]  /*32d10*/  IADD3 R2, R2, 0x18, RZ ;  /* 0x0000001802027810 */ /* 0x000fca0007ffe0ff */
[----:B------:R-:W-:-:S04]  /*32d20*/  IMAD R4, R7, 0x8, R2 ;  /* 0x0000000807047824 */ /* 0x000fc800078e0202 */
[----:B------:R-:W0:Y:S02]  /*32d30*/  SYNCS.PHASECHK.TRANS64.TRYWAIT P0, [R4+URZ], R3 ;  /* 0x00000003040075a7 */ /* 0x000e24000800017f */
[----:B0-----:R-:W-:Y:S05]  /*32d40*/  @!P0 BRA `(.L_x_561) ;  /* 0x0000000000d88947 */ /* 0x001fea0003800000 */
.L_x_571:
[----:B------:R-:W-:-:S04]  /*32d50*/  IADD3 R7, R7, 0x1, RZ ;  /* 0x0000000107077810 */ /* 0x000fc80007ffe0ff */
[----:B------:R-:W-:-:S04]  /*32d60*/  ISETP.NE.AND P0, PT, R7, 0x3, PT ;  /* 0x000000030700780c */ /* 0x000fc80003f05270 */
[----:B0-----:R-:W-:Y:S02]  /*32d70*/  SEL R3, RZ, 0x1, P0 ;  /* 0x00000001ff037807 */ /* 0x001fe40000000000 */
[----:B------:R-:W-:Y:S02]  /*32d80*/  SEL R7, R7, RZ, P0 ;  /* 0x000000ff07077207 */ /* 0x000fe40000000000 */
[----:B------:R-:W-:-:S03]  /*32d90*/  LOP3.LUT R5, R0, R3, RZ, 0x3c, !PT ;  /* 0x0000000300057212 */ /* 0x000fc600078e3cff */
[----:B------:R-:W-:Y:S01]  /*32da0*/  IMAD R3, R7, 0x8, R2 ;  /* 0x0000000807037824 */ /* 0x000fe200078e0202 */
[----:B------:R-:W-:-:S04]  /*32db0*/  SHF.L.U32 R0, R5, 0x1f, RZ ;  /* 0x0000001f05007819 */ /* 0x000fc800000006ff */
[----:B------:R-:W0:Y:S02]  /*32dc0*/  SYNCS.PHASECHK.TRANS64.TRYWAIT P0, [R3+URZ], R0 ;  /* 0x00000000030075a7 */ /* 0x000e24000800017f */
[----:B0-----:R-:W-:Y:S05]  /*32dd0*/  @!P0 BRA `(.L_x_562) ;  /* 0x0000000000c88947 */ /* 0x001fea0003800000 */
.L_x_572:
[----:B0-----:R-:W-:-:S04]  /*32de0*/  IADD3 R0, R7, 0x1, RZ ;  /* 0x0000000107007810 */ /* 0x001fc80007ffe0ff */
[----:B------:R-:W-:-:S04]  /*32df0*/  ISETP.NE.AND P0, PT, R0, 0x3, PT ;  /* 0x000000030000780c */ /* 0x000fc80003f05270 */
[----:B------:R-:W-:Y:S02]  /*32e00*/  SEL R4, RZ, 0x1, P0 ;  /* 0x00000001ff047807 */ /* 0x000fe40000000000 */
[----:B------:R-:W-:Y:S02]  /*32e10*/  SEL R3, R0, RZ, P0 ;  /* 0x000000ff00037207 */ /* 0x000fe40000000000 */
[----:B------:R-:W-:-:S03]  /*32e20*/  LOP3.LUT R0, R5, R4, RZ, 0x3c, !PT ;  /* 0x0000000405007212 */ /* 0x000fc600078e3cff */
[----:B------:R-:W-:Y:S01]  /*32e30*/  IMAD R3, R3, 0x8, R2 ;  /* 0x0000000803037824 */ /* 0x000fe200078e0202 */
[----:B------:R-:W-:-:S07]  /*32e40*/  SHF.L.U32 R0, R0, 0x1f, RZ ;  /* 0x0000001f00007819 */ /* 0x000fce00000006ff */
.L_x_563:
[----:B0-----:R0:W1:Y:S02]  /*32e50*/  SYNCS.PHASECHK.TRANS64.TRYWAIT P0, [R3+URZ], R0 ;  /* 0x00000000030075a7 */ /* 0x001064000800017f */
[----:B-1----:R-:W-:Y:S05]  /*32e60*/  @!P0 NANOSLEEP.SYNCS 0x989680 ;  /* 0x009896800000895d */ /* 0x002fea0003900000 */
[----:B------:R-:W1:Y:S02]  /*32e70*/  @!P0 SYNCS.PHASECHK.TRANS64 P0, [R3+URZ], R0 ;  /* 0x00000000030085a7 */ /* 0x000e64000800007f */
[----:B-1----:R-:W-:Y:S05]  /*32e80*/  @!P0 BRA `(.L_x_563) ;  /* 0xfffffffc00f08947 */ /* 0x002fea000383ffff */
.L_x_559:
[----:B------:R-:W-:Y:S05]  /*32e90*/  BSYNC B0 ;  /* 0x0000000000007941 */ /* 0x000fea0003800000 */
.L_x_558:
[----:B------:R-:W-:Y:S05]  /*32ea0*/  EXIT ;  /* 0x000000000000794d */ /* 0x000fea0003800000 */
.L_x_17:
[----:B-1----:R1:W4:Y:S02]  /*32eb0*/  SYNCS.PHASECHK.TRANS64.TRYWAIT P1, [R3+URZ], R0 ;  /* 0x00000000030075a7 */ /* 0x002324000802017f */
[----:B----4-:R-:W-:Y:S05]  /*32ec0*/  @!P1 NANOSLEEP.SYNCS 0x989680 ;  /* 0x009896800000995d */ /* 0x010fea0003900000 */
[----:B------:R-:W4:Y:S02]  /*32ed0*/  @!P1 SYNCS.PHASECHK.TRANS64 P1, [R3+URZ], R0 ;  /* 0x00000000030095a7 */ /* 0x000f24000802007f */
[----:B----4-:R-:W-:Y:S05]  /*32ee0*/  @!P1 BRA `(.L_x_17) ;  /* 0xfffffffc00f09947 */ /* 0x010fea000383ffff */
[----:B------:R-:W-:Y:S05]  /*32ef0*/  BRA `(.L_x_16) ;  /* 0xfffffce4003c7947 */ /* 0x000fea000383ffff */
.L_x_22:
[----:B-1----:R-:W-:-:S04]  /*32f00*/  MOV R4, UR10 ;  /* 0x0000000a00047c02 */ /* 0x002fc80008000f00 */
[----:B------:R1:W2:Y:S03]  /*32f10*/  SYNCS.PHASECHK.TRANS64.TRYWAIT P1, [R4+URZ], R3 ;  /* 0x00000003040075a7 */ /* 0x0002a6000802017f */
[----:B--2---:R-:W-:Y:S05]  /*32f20*/  @!P1 NANOSLEEP.SYNCS 0x989680 ;  /* 0x009896800000995d */ /* 0x004fea0003900000 */
[----:B------:R-:W2:Y:S02]  /*32f30*/  @!P1 SYNCS.PHASECHK.TRANS64 P1, [R4+URZ], R3 ;  /* 0x00000003040095a7 */ /* 0x000ea4000802007f */
[----:B--2---:R-:W-:Y:S05]  /*32f40*/  @!P1 BRA `(.L_x_22) ;  /* 0xfffffffc00ec9947 */ /* 0x004fea000383ffff */
[----:B------:R-:W-:Y:S05]  /*32f50*/  BRA `(.L_x_21) ;  /* 0xfffffdd800a07947 */ /* 0x000fea000383ffff */
.L_x_545:
[----:B------:R-:W-:Y:S01]  /*32f60*/  BSSY B1, `(.L_x_564) ;  /* 0x0000006000017945 */ /* 0x000fe20003800000 */
[----:B------:R-:W-:-:S07]  /*32f70*/  IMAD.MOV.U32 R15, RZ, RZ, -0x1 ;  /* 0xffffffffff0f7424 */ /* 0x000fce00078e00ff */
[----:B------:R-:W-:Y:S05]  /*32f80*/  WARPSYNC.COLLECTIVE R15, `(.L_x_565) ;  /* 0x000000000f0c7348 */ /* 0x000fea0003c00000 */
[----:B------:R-:W-:Y:S02]  /*32f90*/  ELECT P6, UR62, PT ;  /* 0x00000000003e782f */ /* 0x000fe400038c0000 */
[----:B------:R-:W-:Y:S01]  /*32fa0*/  MOV R14, UR62 ;  /* 0x0000003e000e7c02 */ /* 0x000fe20008000f00 */
[----:B------:R-:W-:Y:S10]  /*32fb0*/  ENDCOLLECTIVE ;  /* 0x000000000000791b */ /* 0x000ff40003800000 */
.L_x_565:
[----:B------:R-:W-:Y:S05]  /*32fc0*/  BSYNC B1 ;  /* 0x0000000000017941 */ /* 0x000fea0003800000 */
.L_x_564:
[----:B------:R-:W-:Y:S05]  /*32fd0*/  BRA `(.L_x_566) ;  /* 0xffffffec00c47947 */ /* 0x000fea000383ffff */
.L_x_548:
[----:B-1----:R1:W2:Y:S02]  /*32fe0*/  SYNCS.PHASECHK.TRANS64.TRYWAIT P1, [R14+URZ+0x18], R11 ;  /* 0x0000180b0e0075a7 */ /* 0x0022a4000802017f */
[----:B--2---:R-:W-:Y:S05]  /*32ff0*/  @!P1 NANOSLEEP.SYNCS 0x989680 ;  /* 0x009896800000995d */ /* 0x004fea0003900000 */
[----:B------:R-:W2:Y:S02]  /*33000*/  @!P1 SYNCS.PHASECHK.TRANS64 P1, [R14+URZ+0x18], R11 ;  /* 0x0000180b0e0095a7 */ /* 0x000ea4000802007f */
[----:B--2---:R-:W-:Y:S05]  /*33010*/  @!P1 BRA `(.L_x_548) ;  /* 0xfffffffc00f09947 */ /* 0x004fea000383ffff */
[----:B------:R-:W-:Y:S05]  /*33020*/  BRA `(.L_x_567) ;  /* 0xffffffec00f87947 */ /* 0x000fea000383ffff */
.L_x_557:
[----:B------:R-:W-:Y:S01]  /*33030*/  BSSY B0, `(.L_x_568) ;  /* 0x0000006000007945 */ /* 0x000fe20003800000 */
[----:B------:R-:W-:-:S07]  /*33040*/  MOV R15, 0xffffffff ;  /* 0xffffffff000f7802 */ /* 0x000fce0000000f00 */
[----:B------:R-:W-:Y:S05]  /*33050*/  WARPSYNC.COLLECTIVE R15, `(.L_x_569) ;  /* 0x000000000f0c7348 */ /* 0x000fea0003c00000 */
[----:B------:R-:W-:Y:S02]  /*33060*/  ELECT P6, UR62, PT ;  /* 0x00000000003e782f */ /* 0x000fe400038c0000 */
[----:B------:R-:W-:Y:S01]  /*33070*/  MOV R14, UR62 ;  /* 0x0000003e000e7c02 */ /* 0x000fe20008000f00 */
[----:B------:R-:W-:Y:S10]  /*33080*/  ENDCOLLECTIVE ;  /* 0x000000000000791b */ /* 0x000ff40003800000 */
.L_x_569:
[----:B------:R-:W-:Y:S05]  /*33090*/  BSYNC B0 ;  /* 0x0000000000007941 */ /* 0x000fea0003800000 */
.L_x_568:
[----:B------:R-:W-:Y:S05]  /*330a0*/  BRA `(.L_x_570) ;  /* 0xfffffff800ec7947 */ /* 0x000fea000383ffff */
.L_x_561:
[----:B0-----:R0:W1:Y:S02]  /*330b0*/  SYNCS.PHASECHK.TRANS64.TRYWAIT P0, [R4+URZ], R3 ;  /* 0x00000003040075a7 */ /* 0x001064000800017f */
[----:B-1----:R-:W-:Y:S05]  /*330c0*/  @!P0 NANOSLEEP.SYNCS 0x989680 ;  /* 0x009896800000895d */ /* 0x002fea0003900000 */
[----:B------:R-:W1:Y:S02]  /*330d0*/  @!P0 SYNCS.PHASECHK.TRANS64 P0, [R4+URZ], R3 ;  /* 0x00000003040085a7 */ /* 0x000e64000800007f */
[----:B-1----:R-:W-:Y:S05]  /*330e0*/  @!P0 BRA `(.L_x_561) ;  /* 0xfffffffc00f08947 */ /* 0x002fea000383ffff */
[----:B------:R-:W-:Y:S05]  /*330f0*/  BRA `(.L_x_571) ;  /* 0xfffffffc00147947 */ /* 0x000fea000383ffff */
.L_x_562:
[----:B0-----:R0:W1:Y:S02]  /*33100*/  SYNCS.PHASECHK.TRANS64.TRYWAIT P0, [R3+URZ], R0 ;  /* 0x00000000030075a7 */ /* 0x001064000800017f */
[----:B-1----:R-:W-:Y:S05]  /*33110*/  @!P0 NANOSLEEP.SYNCS 0x989680 ;  /* 0x009896800000895d */ /* 0x002fea0003900000 */
[----:B------:R-:W1:Y:S02]  /*33120*/  @!P0 SYNCS.PHASECHK.TRANS64 P0, [R3+URZ], R0 ;  /* 0x00000000030085a7 */ /* 0x000e64000800007f */
[----:B-1----:R-:W-:Y:S05]  /*33130*/  @!P0 BRA `(.L_x_562) ;  /* 0xfffffffc00f08947 */ /* 0x002fea000383ffff */
[----:B------:R-:W-:Y:S05]  /*33140*/  BRA `(.L_x_572) ;  /* 0xfffffffc00247947 */ /* 0x000fea000383ffff */
.L_x_573:
[----:B------:R-:W-:-:S00]  /*33150*/  BRA `(.L_x_573) ;  /* 0xfffffffc00fc7947 */ /* 0x000fc0000383ffff */
[----:B------:R-:W-:-:S00]  /*33160*/  NOP ;  /* 0x0000000000007918 */ /* 0x000fc00000000000 */
        /* <DEDUP_REMOVED lines=9> */
.L_x_574:


//--------------------- .nv.global.init           --------------------------
	.section	.nv.global.init,"aw",@progbits
.nv.global.init:
	.type		$str$22,@object
	.size		$str$22,($str$23 - $str$22)
$str$22:
        /*0000*/ 	.byte	0x6b, 0x5f, 0x74, 0x69, 0x6c, 0x65, 0x5f, 0x63, 0x6f, 0x75, 0x6e, 0x74, 0x20, 0x3e, 0x3d, 0x20
        /*0010*/ 	.byte	0x31, 0x00
	.type		$str$23,@object
	.size		$str$23,(__unnamed_1 - $str$23)
$str$23:
        /*0012*/ 	.byte	0x2f, 0x74, 0x6d, 0x70, 0x2f, 0x63, 0x75, 0x74, 0x6c, 0x61, 0x73, 0x73, 0x5f, 0x73, 0x77, 0x65
        /*0022*/ 	.byte	0x65, 0x70, 0x5f, 0x73, 0x72, 0x63, 0x2f, 0x69, 0x6e, 0x63, 0x6c, 0x75, 0x64, 0x65, 0x2f, 0x63
        /*0032*/ 	.byte	0x75, 0x74, 0x6c, 0x61, 0x73, 0x73, 0x2f, 0x67, 0x65, 0x6d, 0x6d, 0x2f, 0x63, 0x6f, 0x6c, 0x6c
        /*0042*/ 	.byte	0x65, 0x63, 0x74, 0x69, 0x76, 0x65, 0x2f, 0x73, 0x6d, 0x39, 0x30, 0x5f, 0x6d, 0x6d, 0x61, 0x5f
        /*0052*/ 	.byte	0x74, 0x6d, 0x61, 0x5f, 0x67, 0x6d, 0x6d, 0x61, 0x5f, 0x73, 0x73, 0x5f, 0x77, 0x61, 0x72, 0x70
        /*0062*/ 	.byte	0x73, 0x70, 0x65, 0x63, 0x69, 0x61, 0x6c, 0x69, 0x7a, 0x65, 0x64, 0x2e, 0x68, 0x70, 0x70, 0x00
	.type		__unnamed_1,@object
	.size		__unnamed_1,(.L_0 - __unnamed_1)
__unnamed_1:
        /* <DEDUP_REMOVED lines=178> */
        /*0b92*/ 	.byte	0x79, 0x5d, 0x00
.L_0:


//--------------------- .nv.shared._ZN7cutlass13device_kernelINS_4gemm6kernel13GemmUniversalIN4cute5tupleIJiiiiEEENS1_10collective13CollectiveMmaINS1_34MainloopSm90TmaGmmaWarpSpecializedILi3ENS5_IJNS4_1CILi1EEESB_SB_EEENS1_35KernelTmaWarpSpecializedCooperativeEEENS5_IJNSA_ILi256EEESF_NSA_ILi128EEEEEENS_10tfloat32_tENS5_IJlSB_lEEESI_SJ_NS4_8TiledMMAINS4_8MMA_AtomIJNS4_4SM904GMMA30MMA_64x256x8_F32TF32TF32_SS_TNILNSN_7ScaleInE1ELSP_1EEEEEENS4_6LayoutINS5_IJNSA_ILi2EEESB_SB_EEENS5_IJSB_NSA_ILi0EEESV_EEEEENS5_IJNS4_10UnderscoreESY_SY_EEEEENS4_13SM90_TMA_LOADENS4_14ComposedLayoutINS4_7SwizzleILi3ELi4ELi3EEENS4_18smem_ptr_flag_bitsILi32EEENSS_INS5_IJNSA_ILi8EEENSA_ILi32EEEEEENS5_IJS18_SB_EEEEEEEvNS4_8identityES11_S1C_vS1D_EENS_8epilogue10collective6detail29Sm90TmaWarpSpecializedAdapterINS1G_15DefaultEpilogueISI_SJ_SJ_NS1F_6thread17LinearCombinationISI_Li1EffLNS1K_9ScaleType4KindE0ELNS_15FloatRoundStyleE2ESI_EENS1_15EpilogueDefaultEEEEEvvEEEEvNT_6ParamsE --------------------------
	.section	.nv.shared._ZN7cutlass13device_kernelINS_4gemm6kernel13GemmUniversalIN4cute5tupleIJiiiiEEENS1_10collective13CollectiveMmaINS1_34MainloopSm90TmaGmmaWarpSpecializedILi3ENS5_IJNS4_1CILi1EEESB_SB_EEENS1_35KernelTmaWarpSpecializedCooperativeEEENS5_IJNSA_ILi256EEESF_NSA_ILi128EEEEEENS_10tfloat32_tENS5_IJlSB_lEEESI_SJ_NS4_8TiledMMAINS4_8MMA_AtomIJNS4_4SM904GMMA30MMA_64x256x8_F32TF32TF32_SS_TNILNSN_7ScaleInE1ELSP_1EEEEEENS4_6LayoutINS5_IJNSA_ILi2EEESB_SB_EEENS5_IJSB_NSA_ILi0EEESV_EEEEENS5_IJNS4_10UnderscoreESY_SY_EEEEENS4_13SM90_TMA_LOADENS4_14ComposedLayoutINS4_7SwizzleILi3ELi4ELi3EEENS4_18smem_ptr_flag_bitsILi32EEENSS_INS5_IJNSA_ILi8EEENSA_ILi32EEEEEENS5_IJS18_SB_EEEEEEEvNS4_8identityES11_S1C_vS1D_EENS_8epilogue10collective6detail29Sm90TmaWarpSpecializedAdapterINS1G_15DefaultEpilogueISI_SJ_SJ_NS1F_6thread17LinearCombinationISI_Li1EffLNS1K_9ScaleType4KindE0ELNS_15FloatRoundStyleE2ESI_EENS1_15EpilogueDefaultEEEEEvvEEEEvNT_6ParamsE,"aw",@nobits
	.sectionflags	@""
	.align	16
	.zero		1024


//--------------------- .nv.shared.reserved.0     --------------------------
	.section	.nv.shared.reserved.0,"aw",@nobits
	.weak		__nv_reservedSMEM_offset_0_alias
	.size		__nv_reservedSMEM_offset_0_alias, 0, 0
	.other		__nv_reservedSMEM_offset_0_alias,@"STO_CUDA_RESERVED_SHARED STV_DEFAULT"
__nv_reservedSMEM_offset_0_alias:
	.zero		0


//--------------------- .nv.global                --------------------------
	.section	.nv.global,"aw",@nobits
.nv.global:
	.type		_ZN40_INTERNAL_471aa1c4_4_k_cu_a6078dd9_135094cute1_E,@object
	.size		_ZN40_INTERNAL_471aa1c4_4_k_cu_a6078dd9_135094cute1_E,(_ZN40_INTERNAL_471aa1c4_4_k_cu_a6078dd9_135094cuda3std3__45__cpo6cbeginE - _ZN40_INTERNAL_471aa1c4_4_k_cu_a6078dd9_135094cute1_E)
_ZN40_INTERNAL_471aa1c4_4_k_cu_a6078dd9_135094cute1_E:
	.zero		1
	.type		_ZN40_INTERNAL_471aa1c4_4_k_cu_a6078dd9_135094cuda3std3__45__cpo6cbeginE,@object
	.size		_ZN40_INTERNAL_471aa1c4_4_k_cu_a6078dd9_135094cuda3std3__45__cpo6cbeginE,(_ZN40_INTERNAL_471aa1c4_4_k_cu_a6078dd9_135094cuda3std3__48in_placeE - _ZN40_INTERNAL_471aa1c4_4_k_cu_a6078dd9_135094cuda3std3__45__cpo6cbeginE)
_ZN40_INTERNAL_471aa1c4_4_k_cu_a6078dd9_135094cuda3std3__45__cpo6cbeginE:
	.zero		1
	.type		_ZN40_INTERNAL_471aa1c4_4_k_cu_a6078dd9_135094cuda3std3__48in_placeE,@object
	.size		_ZN40_INTERNAL_471aa1c4_4_k_cu_a6078dd9_135094cuda3std3__48in_placeE,(_ZN40_INTERNAL_471aa1c4_4_k_cu_a6078dd9_135094cuda3std6ranges3__45__cpo9iter_moveE - _ZN40_INTERNAL_471aa1c4_4_k_cu_a6078dd9_135094cuda3std3__48in_placeE)
_ZN40_INTERNAL_471aa1c4_4_k_cu_a6078dd9_135094cuda3std3__48in_placeE:
	.zero		1
	.type		_ZN40_INTERNAL_471aa1c4_4_k_cu_a6078dd9_135094cuda3std6ranges3__45__cpo9iter_moveE,@object
	.size		_ZN40_INTERNAL_471aa1c4_4_k_cu_a6078dd9_135094cuda3std6ranges3__45__cpo9iter_moveE,(_ZN40_INTERNAL_471aa1c4_4_k_cu_a6078dd9_135094cuda3std3__45__cpo5beginE - _ZN40_INTERNAL_471aa1c4_4_k_cu_a6078dd9_135094cuda3std6ranges3__45__cpo9iter_moveE)
_ZN40_INTERNAL_471aa1c4_4_k_cu_a6078dd9_135094cuda3std6ranges3__45__cpo9iter_moveE:
	.zero		1
	.type		_ZN40_INTERNAL_471aa1c4_4_k_cu_a6078dd9_135094cuda3std3__45__cpo5beginE,@object
	.size		_ZN40_INTERNAL_471aa1c4_4_k_cu_a6078dd9_135094cuda3std3__45__cpo5beginE,(_ZN40_INTERNAL_471aa1c4_4_k_cu_a6078dd9_135094cuda3std3__442_GLOBAL__N__471aa1c4_4_k_cu_a6078dd9_135096ignoreE - _ZN40_INTERNAL_471aa1c4_4_k_cu_a6078dd9_135094cuda3std3__45__cpo5beginE)
_ZN40_INTERNAL_471aa1c4_4_k_cu_a6078dd9_135094cuda3std3__45__cpo5beginE:
	.zero		1
	.type		_ZN40_INTERNAL_471aa1c4_4_k_cu_a6078dd9_135094cuda3std3__442_GLOBAL__N__471aa1c4_4_k_cu_a6078dd9_135096ignoreE,@object
	.size		_ZN40_INTERNAL_471aa1c4_4_k_cu_a6078dd9_135094cuda3std3__442_GLOBAL__N__471aa1c4_4_k_cu_a6078dd9_135096ignoreE,(_ZN40_INTERNAL_471aa1c4_4_k_cu_a6078dd9_135094cute7productE - _ZN40_INTERNAL_471aa1c4_4_k_cu_a6078dd9_135094cuda3std3__442_GLOBAL__N__471aa1c4_4_k_cu_a6078dd9_135096ignoreE)
_ZN40_INTERNAL_471aa1c4_4_k_cu_a6078dd9_135094cuda3std3__442_GLOBAL__N__471aa1c4_4_k_cu_a6078dd9_135096ignoreE:
	.zero		1
	.type		_ZN40_INTERNAL_471aa1c4_4_k_cu_a6078dd9_135094cute7productE,@object
	.size		_ZN40_INTERNAL_471aa1c4_4_k_cu_a6078dd9_135094cute7productE,(_ZN40_INTERNAL_471aa1c4_4_k_cu_a6078dd9_135094cuda3std3__45__cpo3endE - _ZN40_INTERNAL_471aa1c4_4_k_cu_a6078dd9_135094cute7productE)
_ZN40_INTERNAL_471aa1c4_4_k_cu_a6078dd9_135094cute7productE:
	.zero		1
	.type		_ZN40_INTERNAL_471aa1c4_4_k_cu_a6078dd9_135094cuda3std3__45__cpo3endE,@object
	.size		_ZN40_INTERNAL_471aa1c4_4_k_cu_a6078dd9_135094cuda3std3__45__cpo3endE,(_ZN40_INTERNAL_471aa1c4_4_k_cu_a6078dd9_135094cuda3std3__419piecewise_constructE - _ZN40_INTERNAL_471aa1c4_4_k_cu_a6078dd9_135094cuda3std3__45__cpo3endE)
_ZN40_INTERNAL_471aa1c4_4_k_cu_a6078dd9_135094cuda3std3__45__cpo3endE:
	.zero		1
	.type		_ZN40_INTERNAL_471aa1c4_4_k_cu_a6078dd9_135094cuda3std3__419piecewise_constructE,@object
	.size		_ZN40_INTERNAL_471aa1c4_4_k_cu_a6078dd9_135094cuda3std3__419piecewise_constructE,(_ZN40_INTERNAL_471aa1c4_4_k_cu_a6078dd9_135094cuda3std3__45__cpo4cendE - _ZN40_INTERNAL_471aa1c4_4_k_cu_a6078dd9_135094cuda3std3__419piecewise_constructE)
_ZN40_INTERNAL_471aa1c4_4_k_cu_a6078dd9_135094cuda3std3__419piecewise_constructE:
	.zero		1
	.type		_ZN40_INTERNAL_471aa1c4_4_k_cu_a6078dd9_135094cuda3std3__45__cpo4cendE,@object
	.size		_ZN40_INTERNAL_471aa1c4_4_k_cu_a6078dd9_135094cuda3std3__45__cpo4cendE,(_ZN40_INTERNAL_471aa1c4_4_k_cu_a6078dd9_135094cuda3std6ranges3__45__cpo4swapE - _ZN40_INTERNAL_471aa1c4_4_k_cu_a6078dd9_135094cuda3std3__45__cpo4cendE)
_ZN40_INTERNAL_471aa1c4_4_k_cu_a6078dd9_135094cuda3std3__45__cpo4cendE:
	.zero		1
	.type		_ZN40_INTERNAL_471aa1c4_4_k_cu_a6078dd9_135094cuda3std6ranges3__45__cpo4swapE,@object
	.size		_ZN40_INTERNAL_471aa1c4_4_k_cu_a6078dd9_135094cuda3std6ranges3__45__cpo4swapE,(.L_8 - _ZN40_INTERNAL_471aa1c4_4_k_cu_a6078dd9_135094cuda3std6ranges3__45__cpo4swapE)
_ZN40_INTERNAL_471aa1c4_4_k_cu_a6078dd9_135094cuda3std6ranges3__45__cpo4swapE:
	.zero		1
.L_8:


//--------------------- .nv.constant0._ZN7cutlass13device_kernelINS_4gemm6kernel13GemmUniversalIN4cute5tupleIJiiiiEEENS1_10collective13CollectiveMmaINS1_34MainloopSm90TmaGmmaWarpSpecializedILi3ENS5_IJNS4_1CILi1EEESB_SB_EEENS1_35KernelTmaWarpSpecializedCooperativeEEENS5_IJNSA_ILi256EEESF_NSA_ILi128EEEEEENS_10tfloat32_tENS5_IJlSB_lEEESI_SJ_NS4_8TiledMMAINS4_8MMA_AtomIJNS4_4SM904GMMA30MMA_64x256x8_F32TF32TF32_SS_TNILNSN_7ScaleInE1ELSP_1EEEEEENS4_6LayoutINS5_IJNSA_ILi2EEESB_SB_EEENS5_IJSB_NSA_ILi0EEESV_EEEEENS5_IJNS4_10UnderscoreESY_SY_EEEEENS4_13SM90_TMA_LOADENS4_14ComposedLayoutINS4_7SwizzleILi3ELi4ELi3EEENS4_18smem_ptr_flag_bitsILi32EEENSS_INS5_IJNSA_ILi8EEENSA_ILi32EEEEEENS5_IJS18_SB_EEEEEEEvNS4_8identityES11_S1C_vS1D_EENS_8epilogue10collective6detail29Sm90TmaWarpSpecializedAdapterINS1G_15DefaultEpilogueISI_SJ_SJ_NS1F_6thread17LinearCombinationISI_Li1EffLNS1K_9ScaleType4KindE0ELNS_15FloatRoundStyleE2ESI_EENS1_15EpilogueDefaultEEEEEvvEEEEvNT_6ParamsE --------------------------
	.section	.nv.constant0._ZN7cutlass13device_kernelINS_4gemm6kernel13GemmUniversalIN4cute5tupleIJiiiiEEENS1_10collective13CollectiveMmaINS1_34MainloopSm90TmaGmmaWarpSpecializedILi3ENS5_IJNS4_1CILi1EEESB_SB_EEENS1_35KernelTmaWarpSpecializedCooperativeEEENS5_IJNSA_ILi256EEESF_NSA_ILi128EEEEEENS_10tfloat32_tENS5_IJlSB_lEEESI_SJ_NS4_8TiledMMAINS4_8MMA_AtomIJNS4_4SM904GMMA30MMA_64x256x8_F32TF32TF32_SS_TNILNSN_7ScaleInE1ELSP_1EEEEEENS4_6LayoutINS5_IJNSA_ILi2EEESB_SB_EEENS5_IJSB_NSA_ILi0EEESV_EEEEENS5_IJNS4_10UnderscoreESY_SY_EEEEENS4_13SM90_TMA_LOADENS4_14ComposedLayoutINS4_7SwizzleILi3ELi4ELi3EEENS4_18smem_ptr_flag_bitsILi32EEENSS_INS5_IJNSA_ILi8EEENSA_ILi32EEEEEENS5_IJS18_SB_EEEEEEEvNS4_8identityES11_S1C_vS1D_EENS_8epilogue10collective6detail29Sm90TmaWarpSpecializedAdapterINS1G_15DefaultEpilogueISI_SJ_SJ_NS1F_6thread17LinearCombinationISI_Li1EffLNS1K_9ScaleType4KindE0ELNS_15FloatRoundStyleE2ESI_EENS1_15EpilogueDefaultEEEEEvvEEEEvNT_6ParamsE,"a",@progbits
	.sectionflags	@""
	.align	4
.nv.constant0._ZN7cutlass13device_kernelINS_4gemm6kernel13GemmUniversalIN4cute5tupleIJiiiiEEENS1_10collective13CollectiveMmaINS1_34MainloopSm90TmaGmmaWarpSpecializedILi3ENS5_IJNS4_1CILi1EEESB_SB_EEENS1_35KernelTmaWarpSpecializedCooperativeEEENS5_IJNSA_ILi256EEESF_NSA_ILi128EEEEEENS_10tfloat32_tENS5_IJlSB_lEEESI_SJ_NS4_8TiledMMAINS4_8MMA_AtomIJNS4_4SM904GMMA30MMA_64x256x8_F32TF32TF32_SS_TNILNSN_7ScaleInE1ELSP_1EEEEEENS4_6LayoutINS5_IJNSA_ILi2EEESB_SB_EEENS5_IJSB_NSA_ILi0EEESV_EEEEENS5_IJNS4_10UnderscoreESY_SY_EEEEENS4_13SM90_TMA_LOADENS4_14ComposedLayoutINS4_7SwizzleILi3ELi4ELi3EEENS4_18smem_ptr_flag_bitsILi32EEENSS_INS5_IJNSA_ILi8EEENSA_ILi32EEEEEENS5_IJS18_SB_EEEEEEEvNS4_8identityES11_S1C_vS1D_EENS_8epilogue10collective6detail29Sm90TmaWarpSpecializedAdapterINS1G_15DefaultEpilogueISI_SJ_SJ_NS1F_6thread17LinearCombinationISI_Li1EffLNS1K_9ScaleType4KindE0ELNS_15FloatRoundStyleE2ESI_EENS1_15EpilogueDefaultEEEEEvvEEEEvNT_6ParamsE:
	.zero		1664


//--------------------- SYMBOLS --------------------------

	.type		.nv.reservedSmem.offset0,@object
	.size		.nv.reservedSmem.offset0,0x4
	.type		__assertfail,@function
